// auto-generated by cutlass_sweep.gemm — config: {"arch": "sm_100", "cluster_m": 4, "cluster_n": 4, "dtype": "bf16", "dtype_b": "bf16", "layout": "nt", "stages": 0, "tile_k": 64, "tile_m": 256, "tile_n": 128}
#include "cutlass/cutlass.h"
#include "cutlass/gemm/collective/collective_builder.hpp"
#include "cutlass/gemm/device/gemm_universal_adapter.h"
#include "cutlass/gemm/kernel/gemm_universal.hpp"
#include "cutlass/epilogue/collective/collective_builder.hpp"

using ElemA = cutlass::bfloat16_t;
using ElemB = cutlass::bfloat16_t;
using ElemCD = cutlass::bfloat16_t;
using Acc  = float;
using TileShape    = cute::Shape<cute::_256, cute::_128, cute::_64>;
using ClusterShape = cute::Shape<cute::_4, cute::_4, cute::_1>;

using CollectiveEpilogue = typename cutlass::epilogue::collective::CollectiveBuilder<
    cutlass::arch::Sm100, cutlass::arch::OpClassTensorOp,
    TileShape, ClusterShape,
    cutlass::epilogue::collective::EpilogueTileAuto,
    Acc, Acc,
    ElemCD, cutlass::layout::RowMajor, 128 / cutlass::sizeof_bits<ElemCD>::value,
    ElemCD, cutlass::layout::RowMajor, 128 / cutlass::sizeof_bits<ElemCD>::value,
    cutlass::epilogue::collective::EpilogueScheduleAuto
  >::CollectiveOp;

using CollectiveMainloop = typename cutlass::gemm::collective::CollectiveBuilder<
    cutlass::arch::Sm100, cutlass::arch::OpClassTensorOp,
    ElemA, cutlass::layout::RowMajor, 128 / cutlass::sizeof_bits<ElemA>::value,
    ElemB, cutlass::layout::ColumnMajor, 128 / cutlass::sizeof_bits<ElemB>::value,
    Acc,
    TileShape, ClusterShape,
    cutlass::gemm::collective::StageCountAutoCarveout<static_cast<int>(sizeof(typename CollectiveEpilogue::SharedStorage))>,
    cutlass::gemm::collective::KernelScheduleAuto
  >::CollectiveOp;

using GemmKernel = cutlass::gemm::kernel::GemmUniversal<
    cute::Shape<int,int,int,int>,
    CollectiveMainloop,
    CollectiveEpilogue
>;
using Gemm = cutlass::gemm::device::GemmUniversalAdapter<GemmKernel>;

// Force the device kernel symbol into the cubin without needing a host main.
auto* _anchor = &cutlass::device_kernel<GemmKernel>;


// ===== COMPILED SASS (sm_100a) =====

	.target	sm_100a

	.elftype	@"ET_EXEC"


//--------------------- .note.nv.tkinfo           --------------------------
	.section	.note.nv.tkinfo,"",@"SHT_NOTE"
	.sectionflags	@"SHF_NOTE_NV_TKINFO"
	.tkinfo
        /*0018*/ 	.word	0x00000002
        /*0030*/ 	.string	""
        /*0030*/ 	.string	"ptxas"
        /*0030*/ 	.string	"Cuda compilation tools, release 13.0, V13.0.88"
        /*0030*/ 	.string	"Build cuda_13.0.r13.0/compiler.36424714_0"
        /*0030*/ 	.string	"-arch sm_100a -m 64 "



//--------------------- .note.nv.cuinfo           --------------------------
	.section	.note.nv.cuinfo,"",@"SHT_NOTE"
	.sectionflags	@"SHF_NOTE_NV_CUINFO"
        /*0018*/ 	.short	0x0002
        /*001a*/ 	.short	0x0064
        /*001c*/ 	.short	0x0082
	.zero		2


//--------------------- .nv.info                  --------------------------
	.section	.nv.info,"",@"SHT_CUDA_INFO"
	.align	4


	//----- nvinfo : EIATTR_REGCOUNT
	.align		4
        /*0000*/ 	.byte	0x04, 0x2f
        /*0002*/ 	.short	(.L_19 - .L_18)
	.align		4
.L_18:
        /*0004*/ 	.word	index@(_ZN7cutlass13device_kernelINS_4gemm6kernel13GemmUniversalIN4cute5tupleIJiiiiEEENS1_10collective13CollectiveMmaINS1_35MainloopSm100TmaUmmaWarpSpecializedILi8ELi2ELi4ENS5_IJNS4_1CILi4EEESB_NSA_ILi1EEEEEEEENS5_IJNSA_ILi256EEENSA_ILi128EEENSA_ILi64EEEEEENS_10bfloat16_tENS5_IJlSC_lEEESJ_SK_NS4_8TiledMMAINS4_8MMA_AtomIJNS4_26SM100_MMA_F16BF16_2x1SM_SSISJ_SJ_fLi256ELi128ELNS4_4UMMA5MajorE0ELSP_0ELNSO_7ScaleInE0ELSQ_0EEEEEENS4_6LayoutINS5_IJSC_SC_SC_EEENS5_IJNSA_ILi0EEESV_SV_EEEEENS5_IJNS4_10UnderscoreESY_SY_EEEEENS4_28SM100_TMA_2SM_LOAD_MULTICASTENS4_14ComposedLayoutINS4_7SwizzleILi3ELi4ELi3EEENS4_18smem_ptr_flag_bitsILi16EEENST_INS5_IJNSA_ILi8EEESH_EEENS5_IJSH_SC_EEEEEEEvNS4_8identityES11_S1B_vS1C_EENS_8epilogue10collective18CollectiveEpilogueINS1E_23Sm100TmaWarpSpecializedILi4ELi2ELi32ELb1ELb0EEEJNS5_IJSG_SG_SH_EEENS5_IJNST_ISG_SC_EENST_INSA_ILi32EEESC_EEEEESJ_SK_SJ_SK_NS1E_6fusion15FusionCallbacksIS1I_NS1O_17LinearCombinationISJ_fSJ_fLNS_15FloatRoundStyleE2EEES1J_S1N_JEEENS4_5SM1004TMEM4LOAD26SM100_TMEM_LOAD_32dp32b32xENS4_13SM90_TMA_LOADENS12_INS13_ILi2ELi4ELi3EEES16_NST_INS5_IJS17_S1L_EEENS5_IJS1L_SC_EEEEEEENS4_39AutoVectorizingCopyWithAssumedAlignmentILi128EEENS4_14SM90_TMA_STOREES23_S25_S25_EEEvvEEEEvNT_6ParamsE)
        /*0008*/ 	.word	0x0000007a


	//----- nvinfo : EIATTR_FRAME_SIZE
	.align		4
.L_19:
        /*000c*/ 	.byte	0x04, 0x11
        /*000e*/ 	.short	(.L_21 - .L_20)
	.align		4
.L_20:
        /*0010*/ 	.word	index@($__internal_2_$__cuda_sm10x_tcgen05_guardrail_trap_unallocated_columns_being_dealloced)
        /*0014*/ 	.word	0x00000000


	//----- nvinfo : EIATTR_FRAME_SIZE
	.align		4
.L_21:
        /*0018*/ 	.byte	0x04, 0x11
        /*001a*/ 	.short	(.L_23 - .L_22)
	.align		4
.L_22:
        /*001c*/ 	.word	index@($__internal_1_$__cuda_sm10x_tcgen05_guardrail_trap_phase_invalid_during_alloc)
        /*0020*/ 	.word	0x00000000


	//----- nvinfo : EIATTR_FRAME_SIZE
	.align		4
.L_23:
        /*0024*/ 	.byte	0x04, 0x11
        /*0026*/ 	.short	(.L_25 - .L_24)
	.align		4
.L_24:
        /*0028*/ 	.word	index@($__internal_0_$__cuda_sm10x_tcgen05_guardrail_trap_col_being_dealloced_not_returned_by_alloc)
        /*002c*/ 	.word	0x00000000


	//----- nvinfo : EIATTR_FRAME_SIZE
	.align		4
.L_25:
        /*0030*/ 	.byte	0x04, 0x11
        /*0032*/ 	.short	(.L_27 - .L_26)
	.align		4
.L_26:
        /*0034*/ 	.word	index@(_ZN7cutlass13device_kernelINS_4gemm6kernel13GemmUniversalIN4cute5tupleIJiiiiEEENS1_10collective13CollectiveMmaINS1_35MainloopSm100TmaUmmaWarpSpecializedILi8ELi2ELi4ENS5_IJNS4_1CILi4EEESB_NSA_ILi1EEEEEEEENS5_IJNSA_ILi256EEENSA_ILi128EEENSA_ILi64EEEEEENS_10bfloat16_tENS5_IJlSC_lEEESJ_SK_NS4_8TiledMMAINS4_8MMA_AtomIJNS4_26SM100_MMA_F16BF16_2x1SM_SSISJ_SJ_fLi256ELi128ELNS4_4UMMA5MajorE0ELSP_0ELNSO_7ScaleInE0ELSQ_0EEEEEENS4_6LayoutINS5_IJSC_SC_SC_EEENS5_IJNSA_ILi0EEESV_SV_EEEEENS5_IJNS4_10UnderscoreESY_SY_EEEEENS4_28SM100_TMA_2SM_LOAD_MULTICASTENS4_14ComposedLayoutINS4_7SwizzleILi3ELi4ELi3EEENS4_18smem_ptr_flag_bitsILi16EEENST_INS5_IJNSA_ILi8EEESH_EEENS5_IJSH_SC_EEEEEEEvNS4_8identityES11_S1B_vS1C_EENS_8epilogue10collective18CollectiveEpilogueINS1E_23Sm100TmaWarpSpecializedILi4ELi2ELi32ELb1ELb0EEEJNS5_IJSG_SG_SH_EEENS5_IJNST_ISG_SC_EENST_INSA_ILi32EEESC_EEEEESJ_SK_SJ_SK_NS1E_6fusion15FusionCallbacksIS1I_NS1O_17LinearCombinationISJ_fSJ_fLNS_15FloatRoundStyleE2EEES1J_S1N_JEEENS4_5SM1004TMEM4LOAD26SM100_TMEM_LOAD_32dp32b32xENS4_13SM90_TMA_LOADENS12_INS13_ILi2ELi4ELi3EEES16_NST_INS5_IJS17_S1L_EEENS5_IJS1L_SC_EEEEEEENS4_39AutoVectorizingCopyWithAssumedAlignmentILi128EEENS4_14SM90_TMA_STOREES23_S25_S25_EEEvvEEEEvNT_6ParamsE)
        /*0038*/ 	.word	0x00000000


	//----- nvinfo : EIATTR_MIN_STACK_SIZE
	.align		4
.L_27:
        /*003c*/ 	.byte	0x04, 0x12
        /*003e*/ 	.short	(.L_29 - .L_28)
	.align		4
.L_28:
        /*0040*/ 	.word	index@(_ZN7cutlass13device_kernelINS_4gemm6kernel13GemmUniversalIN4cute5tupleIJiiiiEEENS1_10collective13CollectiveMmaINS1_35MainloopSm100TmaUmmaWarpSpecializedILi8ELi2ELi4ENS5_IJNS4_1CILi4EEESB_NSA_ILi1EEEEEEEENS5_IJNSA_ILi256EEENSA_ILi128EEENSA_ILi64EEEEEENS_10bfloat16_tENS5_IJlSC_lEEESJ_SK_NS4_8TiledMMAINS4_8MMA_AtomIJNS4_26SM100_MMA_F16BF16_2x1SM_SSISJ_SJ_fLi256ELi128ELNS4_4UMMA5MajorE0ELSP_0ELNSO_7ScaleInE0ELSQ_0EEEEEENS4_6LayoutINS5_IJSC_SC_SC_EEENS5_IJNSA_ILi0EEESV_SV_EEEEENS5_IJNS4_10UnderscoreESY_SY_EEEEENS4_28SM100_TMA_2SM_LOAD_MULTICASTENS4_14ComposedLayoutINS4_7SwizzleILi3ELi4ELi3EEENS4_18smem_ptr_flag_bitsILi16EEENST_INS5_IJNSA_ILi8EEESH_EEENS5_IJSH_SC_EEEEEEEvNS4_8identityES11_S1B_vS1C_EENS_8epilogue10collective18CollectiveEpilogueINS1E_23Sm100TmaWarpSpecializedILi4ELi2ELi32ELb1ELb0EEEJNS5_IJSG_SG_SH_EEENS5_IJNST_ISG_SC_EENST_INSA_ILi32EEESC_EEEEESJ_SK_SJ_SK_NS1E_6fusion15FusionCallbacksIS1I_NS1O_17LinearCombinationISJ_fSJ_fLNS_15FloatRoundStyleE2EEES1J_S1N_JEEENS4_5SM1004TMEM4LOAD26SM100_TMEM_LOAD_32dp32b32xENS4_13SM90_TMA_LOADENS12_INS13_ILi2ELi4ELi3EEES16_NST_INS5_IJS17_S1L_EEENS5_IJS1L_SC_EEEEEEENS4_39AutoVectorizingCopyWithAssumedAlignmentILi128EEENS4_14SM90_TMA_STOREES23_S25_S25_EEEvvEEEEvNT_6ParamsE)
        /*0044*/ 	.word	0x00000000
.L_29:


//--------------------- .nv.compat                --------------------------
	.section	.nv.compat,"",@"SHT_CUDA_COMPAT_INFO"
	.align	4
        /*0000*/ 	.byte	0x02, 0x09, 0x01, 0x00, 0x02, 0x02, 0x02, 0x00, 0x02, 0x05, 0x05, 0x00, 0x03, 0x07, 0x01, 0x01
        /*0010*/ 	.byte	0x02, 0x03, 0x01, 0x00, 0x02, 0x06, 0x01, 0x00, 0x04, 0x0b, 0x08, 0x00, 0x09, 0x00, 0x00, 0x00
        /*0020*/ 	.byte	0x00, 0x00, 0x00, 0x00


//--------------------- .nv.info._ZN7cutlass13device_kernelINS_4gemm6kernel13GemmUniversalIN4cute5tupleIJiiiiEEENS1_10collective13CollectiveMmaINS1_35MainloopSm100TmaUmmaWarpSpecializedILi8ELi2ELi4ENS5_IJNS4_1CILi4EEESB_NSA_ILi1EEEEEEEENS5_IJNSA_ILi256EEENSA_ILi128EEENSA_ILi64EEEEEENS_10bfloat16_tENS5_IJlSC_lEEESJ_SK_NS4_8TiledMMAINS4_8MMA_AtomIJNS4_26SM100_MMA_F16BF16_2x1SM_SSISJ_SJ_fLi256ELi128ELNS4_4UMMA5MajorE0ELSP_0ELNSO_7ScaleInE0ELSQ_0EEEEEENS4_6LayoutINS5_IJSC_SC_SC_EEENS5_IJNSA_ILi0EEESV_SV_EEEEENS5_IJNS4_10UnderscoreESY_SY_EEEEENS4_28SM100_TMA_2SM_LOAD_MULTICASTENS4_14ComposedLayoutINS4_7SwizzleILi3ELi4ELi3EEENS4_18smem_ptr_flag_bitsILi16EEENST_INS5_IJNSA_ILi8EEESH_EEENS5_IJSH_SC_EEEEEEEvNS4_8identityES11_S1B_vS1C_EENS_8epilogue10collective18CollectiveEpilogueINS1E_23Sm100TmaWarpSpecializedILi4ELi2ELi32ELb1ELb0EEEJNS5_IJSG_SG_SH_EEENS5_IJNST_ISG_SC_EENST_INSA_ILi32EEESC_EEEEESJ_SK_SJ_SK_NS1E_6fusion15FusionCallbacksIS1I_NS1O_17LinearCombinationISJ_fSJ_fLNS_15FloatRoundStyleE2EEES1J_S1N_JEEENS4_5SM1004TMEM4LOAD26SM100_TMEM_LOAD_32dp32b32xENS4_13SM90_TMA_LOADENS12_INS13_ILi2ELi4ELi3EEES16_NST_INS5_IJS17_S1L_EEENS5_IJS1L_SC_EEEEEEENS4_39AutoVectorizingCopyWithAssumedAlignmentILi128EEENS4_14SM90_TMA_STOREES23_S25_S25_EEEvvEEEEvNT_6ParamsE --------------------------
	.section	.nv.info._ZN7cutlass13device_kernelINS_4gemm6kernel13GemmUniversalIN4cute5tupleIJiiiiEEENS1_10collective13CollectiveMmaINS1_35MainloopSm100TmaUmmaWarpSpecializedILi8ELi2ELi4ENS5_IJNS4_1CILi4EEESB_NSA_ILi1EEEEEEEENS5_IJNSA_ILi256EEENSA_ILi128EEENSA_ILi64EEEEEENS_10bfloat16_tENS5_IJlSC_lEEESJ_SK_NS4_8TiledMMAINS4_8MMA_AtomIJNS4_26SM100_MMA_F16BF16_2x1SM_SSISJ_SJ_fLi256ELi128ELNS4_4UMMA5MajorE0ELSP_0ELNSO_7ScaleInE0ELSQ_0EEEEEENS4_6LayoutINS5_IJSC_SC_SC_EEENS5_IJNSA_ILi0EEESV_SV_EEEEENS5_IJNS4_10UnderscoreESY_SY_EEEEENS4_28SM100_TMA_2SM_LOAD_MULTICASTENS4_14ComposedLayoutINS4_7SwizzleILi3ELi4ELi3EEENS4_18smem_ptr_flag_bitsILi16EEENST_INS5_IJNSA_ILi8EEESH_EEENS5_IJSH_SC_EEEEEEEvNS4_8identityES11_S1B_vS1C_EENS_8epilogue10collective18CollectiveEpilogueINS1E_23Sm100TmaWarpSpecializedILi4ELi2ELi32ELb1ELb0EEEJNS5_IJSG_SG_SH_EEENS5_IJNST_ISG_SC_EENST_INSA_ILi32EEESC_EEEEESJ_SK_SJ_SK_NS1E_6fusion15FusionCallbacksIS1I_NS1O_17LinearCombinationISJ_fSJ_fLNS_15FloatRoundStyleE2EEES1J_S1N_JEEENS4_5SM1004TMEM4LOAD26SM100_TMEM_LOAD_32dp32b32xENS4_13SM90_TMA_LOADENS12_INS13_ILi2ELi4ELi3EEES16_NST_INS5_IJS17_S1L_EEENS5_IJS1L_SC_EEEEEEENS4_39AutoVectorizingCopyWithAssumedAlignmentILi128EEENS4_14SM90_TMA_STOREES23_S25_S25_EEEvvEEEEvNT_6ParamsE,"",@"SHT_CUDA_INFO"
	.sectionflags	@""
	.align	4


	//----- nvinfo : EIATTR_CUDA_API_VERSION
	.align		4
        /*0000*/ 	.byte	0x04, 0x37
        /*0002*/ 	.short	(.L_31 - .L_30)
.L_30:
        /*0004*/ 	.word	0x00000082


	//----- nvinfo : EIATTR_KPARAM_INFO
	.align		4
.L_31:
        /*0008*/ 	.byte	0x04, 0x17
        /*000a*/ 	.short	(.L_33 - .L_32)
.L_32:
        /*000c*/ 	.word	0x00000000
        /*0010*/ 	.short	0x0000
        /*0012*/ 	.short	0x0000
        /*0014*/ 	.byte	0x00, 0xf0, 0x01, 0x20


	//----- nvinfo : EIATTR_AT_ENTRY_FRAGMENTS
	.align		4
.L_33:
        /*0018*/ 	.byte	0x04, 0x4f
        /*001a*/ 	.short	(.L_35 - .L_34)


	//   ....[0]....
.L_34:
        /*001c*/ 	.word	0x00000007


	//----- nvinfo : EIATTR_RESERVED_SMEM_USED
	.align		4
.L_35:
        /*0020*/ 	.byte	0x01, 0x41
	.zero		2


	//----- nvinfo : EIATTR_SPARSE_MMA_MASK
	.align		4
        /*0024*/ 	.byte	0x03, 0x50
        /*0026*/ 	.short	0x0000


	//----- nvinfo : EIATTR_TCGEN05_2CTA_USED
	.align		4
        /*0028*/ 	.byte	0x01, 0x52
	.zero		2


	//----- nvinfo : EIATTR_MAXREG_COUNT
	.align		4
        /*002c*/ 	.byte	0x03, 0x1b
        /*002e*/ 	.short	0x00ff


	//----- nvinfo : EIATTR_NUM_BARRIERS
	.align		4
        /*0030*/ 	.byte	0x02, 0x4c
        /*0032*/ 	.byte	0x07
	.zero		1


	//----- nvinfo : EIATTR_EXTERNS
	.align		4
        /*0034*/ 	.byte	0x04, 0x0f
        /*0036*/ 	.short	(.L_37 - .L_36)


	//   ....[0]....
	.align		4
.L_36:
        /*0038*/ 	.word	index@(__assertfail)


	//----- nvinfo : EIATTR_MERCURY_ISA_VERSION
	.align		4
.L_37:
        /*003c*/ 	.byte	0x03, 0x5f
        /*003e*/ 	.short	0x0101


	//----- nvinfo : EIATTR_INT_WARP_WIDE_INSTR_OFFSETS
	.align		4
        /*0040*/ 	.byte	0x04, 0x31
        /*0042*/ 	.short	(.L_39 - .L_38)


	//   ....[0]....
.L_38:
        /*0044*/ 	.word	0x00000e50


	//   ....[1]....
        /*0048*/ 	.word	0x00000f10


	//   ....[2]....
        /*004c*/ 	.word	0x00004970


	//   ....[3]....
        /*0050*/ 	.word	0x00004990


	//   ....[4]....
        /*0054*/ 	.word	0x000049c0


	//   ....[5]....
        /*0058*/ 	.word	0x00005540


	//   ....[6]....
        /*005c*/ 	.word	0x000055b0


	//   ....[7]....
        /*0060*/ 	.word	0x00005680


	//   ....[8]....
        /*0064*/ 	.word	0x00005700


	//   ....[9]....
        /*0068*/ 	.word	0x000057f0


	//   ....[10]....
        /*006c*/ 	.word	0x00005870


	//   ....[11]....
        /*0070*/ 	.word	0x00005950


	//   ....[12]....
        /*0074*/ 	.word	0x00005a00


	//----- nvinfo : EIATTR_COOP_GROUP_MASK_REGIDS
	.align		4
.L_39:
        /*0078*/ 	.byte	0x04, 0x29
        /*007a*/ 	.short	(.L_41 - .L_40)


	//   ....[0]....
.L_40:
        /*007c*/ 	.word	0xffffffff


	//   ....[1]....
        /*0080*/ 	.word	0xffffffff


	//   ....[2]....
        /*0084*/ 	.word	0xffffffff


	//   ....[3]....
        /*0088*/ 	.word	0xffffffff


	//   ....[4]....
        /*008c*/ 	.word	0xffffffff


	//   ....[5]....
        /*0090*/ 	.word	0xffffffff


	//   ....[6]....
        /*0094*/ 	.word	0xffffffff


	//   ....[7]....
        /*0098*/ 	.word	0xffffffff


	//   ....[8]....
        /*009c*/ 	.word	0xffffffff


	//   ....[9]....
        /*00a0*/ 	.word	0xffffffff


	//   ....[10]....
        /*00a4*/ 	.word	0xffffffff


	//   ....[11]....
        /*00a8*/ 	.word	0xffffffff


	//   ....[12]....
        /*00ac*/ 	.word	0xffffffff


	//   ....[13]....
        /*00b0*/ 	.word	0xffffffff


	//----- nvinfo : EIATTR_COOP_GROUP_INSTR_OFFSETS
	.align		4
.L_41:
        /*00b4*/ 	.byte	0x04, 0x28
        /*00b6*/ 	.short	(.L_43 - .L_42)


	//   ....[0]....
.L_42:
        /*00b8*/ 	.word	0x000000b0


	//   ....[1]....
        /*00bc*/ 	.word	0x00000510


	//   ....[2]....
        /*00c0*/ 	.word	0x00000760


	//   ....[3]....
        /*00c4*/ 	.word	0x00000900


	//   ....[4]....
        /*00c8*/ 	.word	0x00000a00


	//   ....[5]....
        /*00cc*/ 	.word	0x00000b70


	//   ....[6]....
        /*00d0*/ 	.word	0x00000d10


	//   ....[7]....
        /*00d4*/ 	.word	0x00000f70


	//   ....[8]....
        /*00d8*/ 	.word	0x00002620


	//   ....[9]....
        /*00dc*/ 	.word	0x00003750


	//   ....[10]....
        /*00e0*/ 	.word	0x00003c20


	//   ....[11]....
        /*00e4*/ 	.word	0x00003c50


	//   ....[12]....
        /*00e8*/ 	.word	0x00004870


	//   ....[13]....
        /*00ec*/ 	.word	0x00004a80


	//----- nvinfo : EIATTR_VRC_CTA_INIT_COUNT
	.align		4
.L_43:
        /*00f0*/ 	.byte	0x02, 0x4a
        /*00f2*/ 	.byte	0x80
	.zero		1


	//----- nvinfo : EIATTR_SYSCALL_OFFSETS
	.align		4
        /*00f4*/ 	.byte	0x04, 0x46
        /*00f6*/ 	.short	(.L_45 - .L_44)


	//   ....[0]....
.L_44:
        /*00f8*/ 	.word	0x00006670


	//   ....[1]....
        /*00fc*/ 	.word	0x00006760


	//   ....[2]....
        /*0100*/ 	.word	0x00006ec0


	//   ....[3]....
        /*0104*/ 	.word	0x00007b40


	//   ....[4]....
        /*0108*/ 	.word	0x00008790


	//   ....[5]....
        /*010c*/ 	.word	0x000093d0


	//----- nvinfo : EIATTR_MBARRIER_INSTR_OFFSETS
	.align		4
.L_45:
        /*0110*/ 	.byte	0x04, 0x39
        /*0112*/ 	.short	(.L_47 - .L_46)


	//   ....[0]....
.L_46:
        /*0114*/ 	.word	0x00000650
        /*0118*/ 	.word	0x000000ff
        /*011c*/ 	.word	0x00000000
        /*0120*/ 	.short	0x0100
        /*0122*/ 	.byte	0x04
	.zero		1


	//   ....[1]....
        /*0124*/ 	.word	0x00000660
        /*0128*/ 	.word	0x000000ff
        /*012c*/ 	.word	0x00000040
        /*0130*/ 	.short	0x0100
        /*0132*/ 	.byte	0x04
	.zero		1


	//   ....[2]....
        /*0134*/ 	.word	0x00000670
        /*0138*/ 	.word	0x000000ff
        /*013c*/ 	.word	0x00000008
        /*0140*/ 	.short	0x0100
        /*0142*/ 	.byte	0x04
	.zero		1


	//   ....[3]....
        /*0144*/ 	.word	0x00000680
        /*0148*/ 	.word	0x000000ff
        /*014c*/ 	.word	0x00000048
        /*0150*/ 	.short	0x0100
        /*0152*/ 	.byte	0x04
	.zero		1


	//   ....[4]....
        /*0154*/ 	.word	0x00000690
        /*0158*/ 	.word	0x000000ff
        /*015c*/ 	.word	0x00000010
        /*0160*/ 	.short	0x0100
        /*0162*/ 	.byte	0x04
	.zero		1


	//   ....[5]....
        /*0164*/ 	.word	0x000006a0
        /*0168*/ 	.word	0x000000ff
        /*016c*/ 	.word	0x00000050
        /*0170*/ 	.short	0x0100
        /*0172*/ 	.byte	0x04
	.zero		1


	//   ....[6]....
        /*0174*/ 	.word	0x000006b0
        /*0178*/ 	.word	0x000000ff
        /*017c*/ 	.word	0x00000018
        /*0180*/ 	.short	0x0100
        /*0182*/ 	.byte	0x04
	.zero		1


	//   ....[7]....
        /*0184*/ 	.word	0x000006c0
        /*0188*/ 	.word	0x000000ff
        /*018c*/ 	.word	0x00000058
        /*0190*/ 	.short	0x0100
        /*0192*/ 	.byte	0x04
	.zero		1


	//   ....[8]....
        /*0194*/ 	.word	0x000006d0
        /*0198*/ 	.word	0x000000ff
        /*019c*/ 	.word	0x00000020
        /*01a0*/ 	.short	0x0100
        /*01a2*/ 	.byte	0x04
	.zero		1


	//   ....[9]....
        /*01a4*/ 	.word	0x000006e0
        /*01a8*/ 	.word	0x000000ff
        /*01ac*/ 	.word	0x00000060
        /*01b0*/ 	.short	0x0100
        /*01b2*/ 	.byte	0x04
	.zero		1


	//   ....[10]....
        /*01b4*/ 	.word	0x000006f0
        /*01b8*/ 	.word	0x000000ff
        /*01bc*/ 	.word	0x00000028
        /*01c0*/ 	.short	0x0100
        /*01c2*/ 	.byte	0x04
	.zero		1


	//   ....[11]....
        /*01c4*/ 	.word	0x00000700
        /*01c8*/ 	.word	0x000000ff
        /*01cc*/ 	.word	0x00000068
        /*01d0*/ 	.short	0x0100
        /*01d2*/ 	.byte	0x04
	.zero		1


	//   ....[12]....
        /*01d4*/ 	.word	0x00000710
        /*01d8*/ 	.word	0x000000ff
        /*01dc*/ 	.word	0x00000030
        /*01e0*/ 	.short	0x0100
        /*01e2*/ 	.byte	0x04
	.zero		1


	//   ....[13]....
        /*01e4*/ 	.word	0x00000720
        /*01e8*/ 	.word	0x000000ff
        /*01ec*/ 	.word	0x00000070
        /*01f0*/ 	.short	0x0100
        /*01f2*/ 	.byte	0x04
	.zero		1


	//   ....[14]....
        /*01f4*/ 	.word	0x00000730
        /*01f8*/ 	.word	0x000000ff
        /*01fc*/ 	.word	0x00000038
        /*0200*/ 	.short	0x0100
        /*0202*/ 	.byte	0x04
	.zero		1


	//   ....[15]....
        /*0204*/ 	.word	0x00000740
        /*0208*/ 	.word	0x000000ff
        /*020c*/ 	.word	0x00000078
        /*0210*/ 	.short	0x0100
        /*0212*/ 	.byte	0x04
	.zero		1


	//   ....[16]....
        /*0214*/ 	.word	0x00000870
        /*0218*/ 	.word	0x000000ff
        /*021c*/ 	.word	0x00000080
        /*0220*/ 	.short	0x0100
        /*0222*/ 	.byte	0x04
	.zero		1


	//   ....[17]....
        /*0224*/ 	.word	0x00000880
        /*0228*/ 	.word	0x000000ff
        /*022c*/ 	.word	0x000000a0
        /*0230*/ 	.short	0x0100
        /*0232*/ 	.byte	0x04
	.zero		1


	//   ....[18]....
        /*0234*/ 	.word	0x00000890
        /*0238*/ 	.word	0x000000ff
        /*023c*/ 	.word	0x00000088
        /*0240*/ 	.short	0x0100
        /*0242*/ 	.byte	0x04
	.zero		1


	//   ....[19]....
        /*0244*/ 	.word	0x000008a0
        /*0248*/ 	.word	0x000000ff
        /*024c*/ 	.word	0x000000a8
        /*0250*/ 	.short	0x0100
        /*0252*/ 	.byte	0x04
	.zero		1


	//   ....[20]....
        /*0254*/ 	.word	0x000008b0
        /*0258*/ 	.word	0x000000ff
        /*025c*/ 	.word	0x00000090
        /*0260*/ 	.short	0x0100
        /*0262*/ 	.byte	0x04
	.zero		1


	//   ....[21]....
        /*0264*/ 	.word	0x000008c0
        /*0268*/ 	.word	0x000000ff
        /*026c*/ 	.word	0x000000b0
        /*0270*/ 	.short	0x0100
        /*0272*/ 	.byte	0x04
	.zero		1


	//   ....[22]....
        /*0274*/ 	.word	0x000008d0
        /*0278*/ 	.word	0x000000ff
        /*027c*/ 	.word	0x00000098
        /*0280*/ 	.short	0x0100
        /*0282*/ 	.byte	0x04
	.zero		1


	//   ....[23]....
        /*0284*/ 	.word	0x000008e0
        /*0288*/ 	.word	0x000000ff
        /*028c*/ 	.word	0x000000b8
        /*0290*/ 	.short	0x0100
        /*0292*/ 	.byte	0x04
	.zero		1


	//   ....[24]....
        /*0294*/ 	.word	0x000009d0
        /*0298*/ 	.word	0x000000ff
        /*029c*/ 	.word	0x000000c0
        /*02a0*/ 	.short	0x0100
        /*02a2*/ 	.byte	0x06
	.zero		1


	//   ....[25]....
        /*02a4*/ 	.word	0x000009e0
        /*02a8*/ 	.word	0x000000ff
        /*02ac*/ 	.word	0x000000c8
        /*02b0*/ 	.short	0x0100
        /*02b2*/ 	.byte	0x06
	.zero		1


	//   ....[26]....
        /*02b4*/ 	.word	0x00000b20
        /*02b8*/ 	.word	0x000000ff
        /*02bc*/ 	.word	0x000000d0
        /*02c0*/ 	.short	0x0100
        /*02c2*/ 	.byte	0x06
	.zero		1


	//   ....[27]....
        /*02c4*/ 	.word	0x00000b30
        /*02c8*/ 	.word	0x000000ff
        /*02cc*/ 	.word	0x000000e0
        /*02d0*/ 	.short	0x0100
        /*02d2*/ 	.byte	0x06
	.zero		1


	//   ....[28]....
        /*02d4*/ 	.word	0x00000b40
        /*02d8*/ 	.word	0x000000ff
        /*02dc*/ 	.word	0x000000d8
        /*02e0*/ 	.short	0x0100
        /*02e2*/ 	.byte	0x06
	.zero		1


	//   ....[29]....
        /*02e4*/ 	.word	0x00000b50
        /*02e8*/ 	.word	0x000000ff
        /*02ec*/ 	.word	0x000000e8
        /*02f0*/ 	.short	0x0100
        /*02f2*/ 	.byte	0x06
	.zero		1


	//   ....[30]....
        /*02f4*/ 	.word	0x00000c80
        /*02f8*/ 	.word	0x000000ff
        /*02fc*/ 	.word	0x000000f0
        /*0300*/ 	.short	0x0100
        /*0302*/ 	.byte	0x04
	.zero		1


	//   ....[31]....
        /*0304*/ 	.word	0x00000c90
        /*0308*/ 	.word	0x000000ff
        /*030c*/ 	.word	0x00000110
        /*0310*/ 	.short	0x0100
        /*0312*/ 	.byte	0x04
	.zero		1


	//   ....[32]....
        /*0314*/ 	.word	0x00000ca0
        /*0318*/ 	.word	0x000000ff
        /*031c*/ 	.word	0x000000f8
        /*0320*/ 	.short	0x0100
        /*0322*/ 	.byte	0x04
	.zero		1


	//   ....[33]....
        /*0324*/ 	.word	0x00000cb0
        /*0328*/ 	.word	0x000000ff
        /*032c*/ 	.word	0x00000118
        /*0330*/ 	.short	0x0100
        /*0332*/ 	.byte	0x04
	.zero		1


	//   ....[34]....
        /*0334*/ 	.word	0x00000cc0
        /*0338*/ 	.word	0x000000ff
        /*033c*/ 	.word	0x00000100
        /*0340*/ 	.short	0x0100
        /*0342*/ 	.byte	0x04
	.zero		1


	//   ....[35]....
        /*0344*/ 	.word	0x00000cd0
        /*0348*/ 	.word	0x000000ff
        /*034c*/ 	.word	0x00000120
        /*0350*/ 	.short	0x0100
        /*0352*/ 	.byte	0x04
	.zero		1


	//   ....[36]....
        /*0354*/ 	.word	0x00000ce0
        /*0358*/ 	.word	0x000000ff
        /*035c*/ 	.word	0x00000108
        /*0360*/ 	.short	0x0100
        /*0362*/ 	.byte	0x04
	.zero		1


	//   ....[37]....
        /*0364*/ 	.word	0x00000cf0
        /*0368*/ 	.word	0x000000ff
        /*036c*/ 	.word	0x00000128
        /*0370*/ 	.short	0x0100
        /*0372*/ 	.byte	0x04
	.zero		1


	//   ....[38]....
        /*0374*/ 	.word	0x00000df0
        /*0378*/ 	.word	0x000000ff
        /*037c*/ 	.word	0x00000130
        /*0380*/ 	.short	0x0100
        /*0382*/ 	.byte	0x04
	.zero		1


	//   ....[39]....
        /*0384*/ 	.word	0x00000e00
        /*0388*/ 	.word	0x000000ff
        /*038c*/ 	.word	0x00000140
        /*0390*/ 	.short	0x0100
        /*0392*/ 	.byte	0x04
	.zero		1


	//   ....[40]....
        /*0394*/ 	.word	0x00000e10
        /*0398*/ 	.word	0x000000ff
        /*039c*/ 	.word	0x00000138
        /*03a0*/ 	.short	0x0100
        /*03a2*/ 	.byte	0x04
	.zero		1


	//   ....[41]....
        /*03a4*/ 	.word	0x00000e20
        /*03a8*/ 	.word	0x000000ff
        /*03ac*/ 	.word	0x00000148
        /*03b0*/ 	.short	0x0100
        /*03b2*/ 	.byte	0x04
	.zero		1


	//   ....[42]....
        /*03b4*/ 	.word	0x00000f30
        /*03b8*/ 	.word	0x000000ff
        /*03bc*/ 	.word	0x00000150
        /*03c0*/ 	.short	0x0100
        /*03c2*/ 	.byte	0x06
	.zero		1


	//   ....[43]....
        /*03c4*/ 	.word	0x00001e40
        /*03c8*/ 	.word	0x00000000
        /*03cc*/ 	.word	0x00000140
        /*03d0*/ 	.short	0x010a
        /*03d2*/ 	.byte	0xff
	.zero		1


	//   ....[44]....
        /*03d4*/ 	.word	0x00001e60
        /*03d8*/ 	.word	0x00000000
        /*03dc*/ 	.word	0x00000130
        /*03e0*/ 	.short	0x0101
        /*03e2*/ 	.byte	0xff
	.zero		1


	//   ....[45]....
        /*03e4*/ 	.word	0x00001f10
        /*03e8*/ 	.word	0x000000ff
        /*03ec*/ 	.word	0x00000040
        /*03f0*/ 	.short	0x010a
        /*03f2*/ 	.byte	0x04
	.zero		1


	//   ....[46]....
        /*03f4*/ 	.word	0x00001fe0
        /*03f8*/ 	.word	0x000000ff
        /*03fc*/ 	.word	0x00000040
        /*0400*/ 	.short	0x010a
        /*0402*/ 	.byte	0x21
	.zero		1


	//   ....[47]....
        /*0404*/ 	.word	0x00002190
        /*0408*/ 	.word	0x000000ff
        /*040c*/ 	.word	0x00000040
        /*0410*/ 	.short	0x010a
        /*0412*/ 	.byte	0x05
	.zero		1


	//   ....[48]....
        /*0414*/ 	.word	0x000022d0
        /*0418*/ 	.word	0x000000ff
        /*041c*/ 	.word	0x000000c8
        /*0420*/ 	.short	0x0101
        /*0422*/ 	.byte	0x15
	.zero		1


	//   ....[49]....
        /*0424*/ 	.word	0x000022f0
        /*0428*/ 	.word	0x000000ff
        /*042c*/ 	.word	0x00000040
        /*0430*/ 	.short	0x010a
        /*0432*/ 	.byte	0x04
	.zero		1


	//   ....[50]....
        /*0434*/ 	.word	0x00002370
        /*0438*/ 	.word	0x000000ff
        /*043c*/ 	.word	0x00000040
        /*0440*/ 	.short	0x010a
        /*0442*/ 	.byte	0x11
	.zero		1


	//   ....[51]....
        /*0444*/ 	.word	0x00002500
        /*0448*/ 	.word	0x000000ff
        /*044c*/ 	.word	0x00000040
        /*0450*/ 	.short	0x010a
        /*0452*/ 	.byte	0x05
	.zero		1


	//   ....[52]....
        /*0454*/ 	.word	0x00002650
        /*0458*/ 	.word	0x00000003
        /*045c*/ 	.word	0x000000d0
        /*0460*/ 	.short	0x010a
        /*0462*/ 	.byte	0xff
	.zero		1


	//   ....[53]....
        /*0464*/ 	.word	0x000027a0
        /*0468*/ 	.word	0x00000000
        /*046c*/ 	.word	0x00000000
        /*0470*/ 	.short	0x0101
        /*0472*/ 	.byte	0xff
	.zero		1


	//   ....[54]....
        /*0474*/ 	.word	0x00002d60
        /*0478*/ 	.word	0x000000ff
        /*047c*/ 	.word	0x00000000
        /*0480*/ 	.short	0x010a
        /*0482*/ 	.byte	0x04
	.zero		1


	//   ....[55]....
        /*0484*/ 	.word	0x00002df0
        /*0488*/ 	.word	0x000000ff
        /*048c*/ 	.word	0x00000000
        /*0490*/ 	.short	0x010a
        /*0492*/ 	.byte	0x05
	.zero		1


	//   ....[56]....
        /*0494*/ 	.word	0x00002e80
        /*0498*/ 	.word	0x000000ff
        /*049c*/ 	.word	0x00000000
        /*04a0*/ 	.short	0x010a
        /*04a2*/ 	.byte	0x05
	.zero		1


	//   ....[57]....
        /*04a4*/ 	.word	0x00002f10
        /*04a8*/ 	.word	0x000000ff
        /*04ac*/ 	.word	0x00000000
        /*04b0*/ 	.short	0x010a
        /*04b2*/ 	.byte	0x05
	.zero		1


	//   ....[58]....
        /*04b4*/ 	.word	0x00002fa0
        /*04b8*/ 	.word	0x000000ff
        /*04bc*/ 	.word	0x00000000
        /*04c0*/ 	.short	0x010a
        /*04c2*/ 	.byte	0x05
	.zero		1


	//   ....[59]....
        /*04c4*/ 	.word	0x00003030
        /*04c8*/ 	.word	0x000000ff
        /*04cc*/ 	.word	0x00000000
        /*04d0*/ 	.short	0x010a
        /*04d2*/ 	.byte	0x05
	.zero		1


	//   ....[60]....
        /*04d4*/ 	.word	0x000030c0
        /*04d8*/ 	.word	0x000000ff
        /*04dc*/ 	.word	0x00000000
        /*04e0*/ 	.short	0x010a
        /*04e2*/ 	.byte	0x05
	.zero		1


	//   ....[61]....
        /*04e4*/ 	.word	0x00003160
        /*04e8*/ 	.word	0x00000000
        /*04ec*/ 	.word	0x00000000
        /*04f0*/ 	.short	0x010a
        /*04f2*/ 	.byte	0xff
	.zero		1


	//   ....[62]....
        /*04f4*/ 	.word	0x000032a0
        /*04f8*/ 	.word	0x00000002
        /*04fc*/ 	.word	0x00000130
        /*0500*/ 	.short	0x010a
        /*0502*/ 	.byte	0xff
	.zero		1


	//   ....[63]....
        /*0504*/ 	.word	0x00003300
        /*0508*/ 	.word	0x00000004
        /*050c*/ 	.word	0x00000000
        /*0510*/ 	.short	0x0101
        /*0512*/ 	.byte	0xff
	.zero		1


	//   ....[64]....
        /*0514*/ 	.word	0x00003320
        /*0518*/ 	.word	0x000000ff
        /*051c*/ 	.word	0x000000e0
        /*0520*/ 	.short	0x010a
        /*0522*/ 	.byte	0x04
	.zero		1


	//   ....[65]....
        /*0524*/ 	.word	0x00003440
        /*0528*/ 	.word	0x00000002
        /*052c*/ 	.word	0x000000d0
        /*0530*/ 	.short	0x010a
        /*0532*/ 	.byte	0xff
	.zero		1


	//   ....[66]....
        /*0534*/ 	.word	0x00003550
        /*0538*/ 	.word	0x00000002
        /*053c*/ 	.word	0x00000000
        /*0540*/ 	.short	0x0101
        /*0542*/ 	.byte	0xff
	.zero		1


	//   ....[67]....
        /*0544*/ 	.word	0x000035e0
        /*0548*/ 	.word	0x000000ff
        /*054c*/ 	.word	0x000000e0
        /*0550*/ 	.short	0x0106
        /*0552*/ 	.byte	0x04
	.zero		1


	//   ....[68]....
        /*0554*/ 	.word	0x00003600
        /*0558*/ 	.word	0x000000ff
        /*055c*/ 	.word	0x000000e0
        /*0560*/ 	.short	0x010a
        /*0562*/ 	.byte	0x04
	.zero		1


	//   ....[69]....
        /*0564*/ 	.word	0x00003690
        /*0568*/ 	.word	0x000000ff
        /*056c*/ 	.word	0x000000e0
        /*0570*/ 	.short	0x0106
        /*0572*/ 	.byte	0x07
	.zero		1


	//   ....[70]....
        /*0574*/ 	.word	0x000036d0
        /*0578*/ 	.word	0x00000000
        /*057c*/ 	.word	0x000000e0
        /*0580*/ 	.short	0x010a
        /*0582*/ 	.byte	0xff
	.zero		1


	//   ....[71]....
        /*0584*/ 	.word	0x00003920
        /*0588*/ 	.word	0x000000ff
        /*058c*/ 	.word	0x00000008
        /*0590*/ 	.short	0x010a
        /*0592*/ 	.byte	0x05
	.zero		1


	//   ....[72]....
        /*0594*/ 	.word	0x00003940
        /*0598*/ 	.word	0x000000ff
        /*059c*/ 	.word	0x00000008
        /*05a0*/ 	.short	0x010a
        /*05a2*/ 	.byte	0x05
	.zero		1


	//   ....[73]....
        /*05a4*/ 	.word	0x00003ad0
        /*05a8*/ 	.word	0x000000ff
        /*05ac*/ 	.word	0x00000008
        /*05b0*/ 	.short	0x010a
        /*05b2*/ 	.byte	0x05
	.zero		1


	//   ....[74]....
        /*05b4*/ 	.word	0x00003af0
        /*05b8*/ 	.word	0x000000ff
        /*05bc*/ 	.word	0x00000008
        /*05c0*/ 	.short	0x010a
        /*05c2*/ 	.byte	0x05
	.zero		1


	//   ....[75]....
        /*05c4*/ 	.word	0x00003bb0
        /*05c8*/ 	.word	0x000000ff
        /*05cc*/ 	.word	0x00000000
        /*05d0*/ 	.short	0x0101
        /*05d2*/ 	.byte	0x04
	.zero		1


	//   ....[76]....
        /*05d4*/ 	.word	0x00003ef0
        /*05d8*/ 	.word	0x00000000
        /*05dc*/ 	.word	0x000000d0
        /*05e0*/ 	.short	0x010a
        /*05e2*/ 	.byte	0xff
	.zero		1


	//   ....[77]....
        /*05e4*/ 	.word	0x00003fb0
        /*05e8*/ 	.word	0x00000000
        /*05ec*/ 	.word	0x00000000
        /*05f0*/ 	.short	0x0101
        /*05f2*/ 	.byte	0xff
	.zero		1


	//   ....[78]....
        /*05f4*/ 	.word	0x00004070
        /*05f8*/ 	.word	0x000000ff
        /*05fc*/ 	.word	0x00000000
        /*0600*/ 	.short	0x010a
        /*0602*/ 	.byte	0x04
	.zero		1


	//   ....[79]....
        /*0604*/ 	.word	0x00004080
        /*0608*/ 	.word	0x000000ff
        /*060c*/ 	.word	0x00000110
        /*0610*/ 	.short	0x010a
        /*0612*/ 	.byte	0x1f
	.zero		1


	//   ....[80]....
        /*0614*/ 	.word	0x00004130
        /*0618*/ 	.word	0x000000ff
        /*061c*/ 	.word	0x00000000
        /*0620*/ 	.short	0x010a
        /*0622*/ 	.byte	0x05
	.zero		1


	//   ....[81]....
        /*0624*/ 	.word	0x00004260
        /*0628*/ 	.word	0x000000ff
        /*062c*/ 	.word	0x00000000
        /*0630*/ 	.short	0x010a
        /*0632*/ 	.byte	0x04
	.zero		1


	//   ....[82]....
        /*0634*/ 	.word	0x00004560
        /*0638*/ 	.word	0x000000ff
        /*063c*/ 	.word	0x00000000
        /*0640*/ 	.short	0x010a
        /*0642*/ 	.byte	0x04
	.zero		1


	//   ....[83]....
        /*0644*/ 	.word	0x000045f0
        /*0648*/ 	.word	0x000000ff
        /*064c*/ 	.word	0x00000000
        /*0650*/ 	.short	0x010a
        /*0652*/ 	.byte	0x05
	.zero		1


	//   ....[84]....
        /*0654*/ 	.word	0x00004680
        /*0658*/ 	.word	0x000000ff
        /*065c*/ 	.word	0x00000000
        /*0660*/ 	.short	0x010a
        /*0662*/ 	.byte	0x05
	.zero		1


	//   ....[85]....
        /*0664*/ 	.word	0x00004720
        /*0668*/ 	.word	0x00000000
        /*066c*/ 	.word	0x00000000
        /*0670*/ 	.short	0x010a
        /*0672*/ 	.byte	0xff
	.zero		1


	//   ....[86]....
        /*0674*/ 	.word	0x00004760
        /*0678*/ 	.word	0x00000000
        /*067c*/ 	.word	0x00000000
        /*0680*/ 	.short	0x010a
        /*0682*/ 	.byte	0xff
	.zero		1


	//   ....[87]....
        /*0684*/ 	.word	0x000047d0
        /*0688*/ 	.word	0x000000ff
        /*068c*/ 	.word	0x00000000
        /*0690*/ 	.short	0x0101
        /*0692*/ 	.byte	0x04
	.zero		1


	//   ....[88]....
        /*0694*/ 	.word	0x00004810
        /*0698*/ 	.word	0x000000ff
        /*069c*/ 	.word	0x00000150
        /*06a0*/ 	.short	0x010a
        /*06a2*/ 	.byte	0x1a
	.zero		1


	//   ....[89]....
        /*06a4*/ 	.word	0x00004860
        /*06a8*/ 	.word	0x000000ff
        /*06ac*/ 	.word	0x00000000
        /*06b0*/ 	.short	0x0101
        /*06b2*/ 	.byte	0x04
	.zero		1


	//   ....[90]....
        /*06b4*/ 	.word	0x00004d40
        /*06b8*/ 	.word	0x0000000c
        /*06bc*/ 	.word	0x000000d0
        /*06c0*/ 	.short	0x010a
        /*06c2*/ 	.byte	0xff
	.zero		1


	//   ....[91]....
        /*06c4*/ 	.word	0x00004eb0
        /*06c8*/ 	.word	0x00000000
        /*06cc*/ 	.word	0x00000000
        /*06d0*/ 	.short	0x0101
        /*06d2*/ 	.byte	0xff
	.zero		1


	//   ....[92]....
        /*06d4*/ 	.word	0x00005340
        /*06d8*/ 	.word	0x000000ff
        /*06dc*/ 	.word	0x000000c8
        /*06e0*/ 	.short	0x010a
        /*06e2*/ 	.byte	0x15
	.zero		1


	//   ....[93]....
        /*06e4*/ 	.word	0x000054c0
        /*06e8*/ 	.word	0x000000ff
        /*06ec*/ 	.word	0x000000a0
        /*06f0*/ 	.short	0x010a
        /*06f2*/ 	.byte	0x15
	.zero		1


	//   ....[94]....
        /*06f4*/ 	.word	0x00005630
        /*06f8*/ 	.word	0x000000ff
        /*06fc*/ 	.word	0x00000080
        /*0700*/ 	.short	0x010b
        /*0702*/ 	.byte	0x15
	.zero		1


	//   ....[95]....
        /*0704*/ 	.word	0x00005640
        /*0708*/ 	.word	0x000000ff
        /*070c*/ 	.word	0x00000000
        /*0710*/ 	.short	0x0101
        /*0712*/ 	.byte	0x28
	.zero		1


	//   ....[96]....
        /*0714*/ 	.word	0x00005650
        /*0718*/ 	.word	0x000000ff
        /*071c*/ 	.word	0x000000a8
        /*0720*/ 	.short	0x010a
        /*0722*/ 	.byte	0x15
	.zero		1


	//   ....[97]....
        /*0724*/ 	.word	0x000057a0
        /*0728*/ 	.word	0x000000ff
        /*072c*/ 	.word	0x00000088
        /*0730*/ 	.short	0x010b
        /*0732*/ 	.byte	0x15
	.zero		1


	//   ....[98]....
        /*0734*/ 	.word	0x000057b0
        /*0738*/ 	.word	0x000000ff
        /*073c*/ 	.word	0x00000000
        /*0740*/ 	.short	0x0101
        /*0742*/ 	.byte	0x27
	.zero		1


	//   ....[99]....
        /*0744*/ 	.word	0x000057c0
        /*0748*/ 	.word	0x000000ff
        /*074c*/ 	.word	0x000000b0
        /*0750*/ 	.short	0x010a
        /*0752*/ 	.byte	0x15
	.zero		1


	//   ....[100]....
        /*0754*/ 	.word	0x00005900
        /*0758*/ 	.word	0x000000ff
        /*075c*/ 	.word	0x00000090
        /*0760*/ 	.short	0x010b
        /*0762*/ 	.byte	0x15
	.zero		1


	//   ....[101]....
        /*0764*/ 	.word	0x00005910
        /*0768*/ 	.word	0x000000ff
        /*076c*/ 	.word	0x00000000
        /*0770*/ 	.short	0x0101
        /*0772*/ 	.byte	0x26
	.zero		1


	//   ....[102]....
        /*0774*/ 	.word	0x00005920
        /*0778*/ 	.word	0x000000ff
        /*077c*/ 	.word	0x000000b8
        /*0780*/ 	.short	0x010a
        /*0782*/ 	.byte	0x15
	.zero		1


	//   ....[103]....
        /*0784*/ 	.word	0x00005b20
        /*0788*/ 	.word	0x000000ff
        /*078c*/ 	.word	0x00000098
        /*0790*/ 	.short	0x010b
        /*0792*/ 	.byte	0x15
	.zero		1


	//   ....[104]....
        /*0794*/ 	.word	0x00005b30
        /*0798*/ 	.word	0x000000ff
        /*079c*/ 	.word	0x00000000
        /*07a0*/ 	.short	0x0101
        /*07a2*/ 	.byte	0x25
	.zero		1


	//   ....[105]....
        /*07a4*/ 	.word	0x00005b60
        /*07a8*/ 	.word	0x000000ff
        /*07ac*/ 	.word	0x000000a0
        /*07b0*/ 	.short	0x010a
        /*07b2*/ 	.byte	0x15
	.zero		1


	//   ....[106]....
        /*07b4*/ 	.word	0x00005b80
        /*07b8*/ 	.word	0x000000ff
        /*07bc*/ 	.word	0x000000a8
        /*07c0*/ 	.short	0x010a
        /*07c2*/ 	.byte	0x15
	.zero		1


	//   ....[107]....
        /*07c4*/ 	.word	0x00005ba0
        /*07c8*/ 	.word	0x000000ff
        /*07cc*/ 	.word	0x000000b0
        /*07d0*/ 	.short	0x010a
        /*07d2*/ 	.byte	0x15
	.zero		1


	//   ....[108]....
        /*07d4*/ 	.word	0x00005be0
        /*07d8*/ 	.word	0x00000000
        /*07dc*/ 	.word	0x000000b8
        /*07e0*/ 	.short	0x010a
        /*07e2*/ 	.byte	0xff
	.zero		1


	//   ....[109]....
        /*07e4*/ 	.word	0x00005f00
        /*07e8*/ 	.word	0x00000003
        /*07ec*/ 	.word	0x000000d0
        /*07f0*/ 	.short	0x010a
        /*07f2*/ 	.byte	0xff
	.zero		1


	//   ....[110]....
        /*07f4*/ 	.word	0x00006080
        /*07f8*/ 	.word	0x00000000
        /*07fc*/ 	.word	0x00000000
        /*0800*/ 	.short	0x0101
        /*0802*/ 	.byte	0xff
	.zero		1


	//   ....[111]....
        /*0804*/ 	.word	0x00006ba0
        /*0808*/ 	.word	0x000000ff
        /*080c*/ 	.word	0x00000080
        /*0810*/ 	.short	0x010a
        /*0812*/ 	.byte	0x2c
	.zero		1


	//   ....[112]....
        /*0814*/ 	.word	0x00006bc0
        /*0818*/ 	.word	0x00000065
        /*081c*/ 	.word	0x000000f0
        /*0820*/ 	.short	0x010a
        /*0822*/ 	.byte	0xff
	.zero		1


	//   ....[113]....
        /*0824*/ 	.word	0x00006cb0
        /*0828*/ 	.word	0x000000ff
        /*082c*/ 	.word	0x00000080
        /*0830*/ 	.short	0x010a
        /*0832*/ 	.byte	0x2c
	.zero		1


	//   ....[114]....
        /*0834*/ 	.word	0x00006da0
        /*0838*/ 	.word	0x00000065
        /*083c*/ 	.word	0x000000f0
        /*0840*/ 	.short	0x010a
        /*0842*/ 	.byte	0xff
	.zero		1


	//   ....[115]....
        /*0844*/ 	.word	0x00007870
        /*0848*/ 	.word	0x00000000
        /*084c*/ 	.word	0x00000000
        /*0850*/ 	.short	0x0101
        /*0852*/ 	.byte	0xff
	.zero		1


	//   ....[116]....
        /*0854*/ 	.word	0x00007880
        /*0858*/ 	.word	0x00000003
        /*085c*/ 	.word	0x00000080
        /*0860*/ 	.short	0x010a
        /*0862*/ 	.byte	0xff
	.zero		1


	//   ....[117]....
        /*0864*/ 	.word	0x00007960
        /*0868*/ 	.word	0x00000003
        /*086c*/ 	.word	0x00000080
        /*0870*/ 	.short	0x010a
        /*0872*/ 	.byte	0xff
	.zero		1


	//   ....[118]....
        /*0874*/ 	.word	0x000084c0
        /*0878*/ 	.word	0x0000003d
        /*087c*/ 	.word	0x00000000
        /*0880*/ 	.short	0x0101
        /*0882*/ 	.byte	0xff
	.zero		1


	//   ....[119]....
        /*0884*/ 	.word	0x000084e0
        /*0888*/ 	.word	0x0000003e
        /*088c*/ 	.word	0x00000080
        /*0890*/ 	.short	0x010a
        /*0892*/ 	.byte	0xff
	.zero		1


	//   ....[120]....
        /*0894*/ 	.word	0x000085b0
        /*0898*/ 	.word	0x0000003e
        /*089c*/ 	.word	0x00000080
        /*08a0*/ 	.short	0x010a
        /*08a2*/ 	.byte	0xff
	.zero		1


	//   ....[121]....
        /*08a4*/ 	.word	0x00009100
        /*08a8*/ 	.word	0x0000003d
        /*08ac*/ 	.word	0x00000000
        /*08b0*/ 	.short	0x0101
        /*08b2*/ 	.byte	0xff
	.zero		1


	//   ....[122]....
        /*08b4*/ 	.word	0x00009120
        /*08b8*/ 	.word	0x0000003e
        /*08bc*/ 	.word	0x00000080
        /*08c0*/ 	.short	0x010a
        /*08c2*/ 	.byte	0xff
	.zero		1


	//   ....[123]....
        /*08c4*/ 	.word	0x000091f0
        /*08c8*/ 	.word	0x0000003e
        /*08cc*/ 	.word	0x00000080
        /*08d0*/ 	.short	0x010a
        /*08d2*/ 	.byte	0xff
	.zero		1


	//   ....[124]....
        /*08d4*/ 	.word	0x000095e0
        /*08d8*/ 	.word	0x00000065
        /*08dc*/ 	.word	0x00000000
        /*08e0*/ 	.short	0x0101
        /*08e2*/ 	.byte	0xff
	.zero		1


	//   ....[125]....
        /*08e4*/ 	.word	0x00009d90
        /*08e8*/ 	.word	0x00000003
        /*08ec*/ 	.word	0x00000000
        /*08f0*/ 	.short	0x0101
        /*08f2*/ 	.byte	0xff
	.zero		1


	//   ....[126]....
        /*08f4*/ 	.word	0x0000a050
        /*08f8*/ 	.word	0x000000ff
        /*08fc*/ 	.word	0x00000000
        /*0900*/ 	.short	0x0101
        /*0902*/ 	.byte	0x06
	.zero		1


	//   ....[127]....
        /*0904*/ 	.word	0x0000a070
        /*0908*/ 	.word	0x00000000
        /*090c*/ 	.word	0x00000140
        /*0910*/ 	.short	0x010a
        /*0912*/ 	.byte	0xff
	.zero		1


	//   ....[128]....
        /*0914*/ 	.word	0x0000a0d0
        /*0918*/ 	.word	0x00000000
        /*091c*/ 	.word	0x00000040
        /*0920*/ 	.short	0x010a
        /*0922*/ 	.byte	0xff
	.zero		1


	//   ....[129]....
        /*0924*/ 	.word	0x0000a130
        /*0928*/ 	.word	0x00000000
        /*092c*/ 	.word	0x00000040
        /*0930*/ 	.short	0x010a
        /*0932*/ 	.byte	0xff
	.zero		1


	//   ....[130]....
        /*0934*/ 	.word	0x0000a180
        /*0938*/ 	.word	0x00000003
        /*093c*/ 	.word	0x000000d0
        /*0940*/ 	.short	0x010a
        /*0942*/ 	.byte	0xff
	.zero		1


	//   ....[131]....
        /*0944*/ 	.word	0x0000a1e0
        /*0948*/ 	.word	0x00000000
        /*094c*/ 	.word	0x00000000
        /*0950*/ 	.short	0x010a
        /*0952*/ 	.byte	0xff
	.zero		1


	//   ....[132]....
        /*0954*/ 	.word	0x0000a240
        /*0958*/ 	.word	0x00000000
        /*095c*/ 	.word	0x00000000
        /*0960*/ 	.short	0x010a
        /*0962*/ 	.byte	0xff
	.zero		1


	//   ....[133]....
        /*0964*/ 	.word	0x0000a2a0
        /*0968*/ 	.word	0x00000000
        /*096c*/ 	.word	0x00000000
        /*0970*/ 	.short	0x010a
        /*0972*/ 	.byte	0xff
	.zero		1


	//   ....[134]....
        /*0974*/ 	.word	0x0000a300
        /*0978*/ 	.word	0x00000000
        /*097c*/ 	.word	0x00000000
        /*0980*/ 	.short	0x010a
        /*0982*/ 	.byte	0xff
	.zero		1


	//   ....[135]....
        /*0984*/ 	.word	0x0000a360
        /*0988*/ 	.word	0x00000000
        /*098c*/ 	.word	0x00000000
        /*0990*/ 	.short	0x010a
        /*0992*/ 	.byte	0xff
	.zero		1


	//   ....[136]....
        /*0994*/ 	.word	0x0000a3c0
        /*0998*/ 	.word	0x00000000
        /*099c*/ 	.word	0x00000000
        /*09a0*/ 	.short	0x010a
        /*09a2*/ 	.byte	0xff
	.zero		1


	//   ....[137]....
        /*09a4*/ 	.word	0x0000a420
        /*09a8*/ 	.word	0x00000000
        /*09ac*/ 	.word	0x00000000
        /*09b0*/ 	.short	0x010a
        /*09b2*/ 	.byte	0xff
	.zero		1


	//   ....[138]....
        /*09b4*/ 	.word	0x0000a470
        /*09b8*/ 	.word	0x00000002
        /*09bc*/ 	.word	0x00000130
        /*09c0*/ 	.short	0x010a
        /*09c2*/ 	.byte	0xff
	.zero		1


	//   ....[139]....
        /*09c4*/ 	.word	0x0000a4d0
        /*09c8*/ 	.word	0x00000002
        /*09cc*/ 	.word	0x000000e0
        /*09d0*/ 	.short	0x010a
        /*09d2*/ 	.byte	0xff
	.zero		1


	//   ....[140]....
        /*09d4*/ 	.word	0x0000a520
        /*09d8*/ 	.word	0x00000002
        /*09dc*/ 	.word	0x000000d0
        /*09e0*/ 	.short	0x010a
        /*09e2*/ 	.byte	0xff
	.zero		1


	//   ....[141]....
        /*09e4*/ 	.word	0x0000a580
        /*09e8*/ 	.word	0x00000000
        /*09ec*/ 	.word	0x000000e0
        /*09f0*/ 	.short	0x010a
        /*09f2*/ 	.byte	0xff
	.zero		1


	//   ....[142]....
        /*09f4*/ 	.word	0x0000a5e0
        /*09f8*/ 	.word	0x00000000
        /*09fc*/ 	.word	0x00000008
        /*0a00*/ 	.short	0x010a
        /*0a02*/ 	.byte	0xff
	.zero		1


	//   ....[143]....
        /*0a04*/ 	.word	0x0000a6d0
        /*0a08*/ 	.word	0x00000000
        /*0a0c*/ 	.word	0x00000008
        /*0a10*/ 	.short	0x010a
        /*0a12*/ 	.byte	0xff
	.zero		1


	//   ....[144]....
        /*0a14*/ 	.word	0x0000a720
        /*0a18*/ 	.word	0x00000000
        /*0a1c*/ 	.word	0x000000d0
        /*0a20*/ 	.short	0x010a
        /*0a22*/ 	.byte	0xff
	.zero		1


	//   ....[145]....
        /*0a24*/ 	.word	0x0000a780
        /*0a28*/ 	.word	0x00000000
        /*0a2c*/ 	.word	0x00000110
        /*0a30*/ 	.short	0x010a
        /*0a32*/ 	.byte	0xff
	.zero		1


	//   ....[146]....
        /*0a34*/ 	.word	0x0000a7e0
        /*0a38*/ 	.word	0x00000000
        /*0a3c*/ 	.word	0x00000000
        /*0a40*/ 	.short	0x010a
        /*0a42*/ 	.byte	0xff
	.zero		1


	//   ....[147]....
        /*0a44*/ 	.word	0x0000a840
        /*0a48*/ 	.word	0x00000000
        /*0a4c*/ 	.word	0x00000000
        /*0a50*/ 	.short	0x010a
        /*0a52*/ 	.byte	0xff
	.zero		1


	//   ....[148]....
        /*0a54*/ 	.word	0x0000a8a0
        /*0a58*/ 	.word	0x00000000
        /*0a5c*/ 	.word	0x00000000
        /*0a60*/ 	.short	0x010a
        /*0a62*/ 	.byte	0xff
	.zero		1


	//   ....[149]....
        /*0a64*/ 	.word	0x0000a900
        /*0a68*/ 	.word	0x00000000
        /*0a6c*/ 	.word	0x00000000
        /*0a70*/ 	.short	0x010a
        /*0a72*/ 	.byte	0xff
	.zero		1


	//   ....[150]....
        /*0a74*/ 	.word	0x0000a960
        /*0a78*/ 	.word	0x00000000
        /*0a7c*/ 	.word	0x00000150
        /*0a80*/ 	.short	0x010a
        /*0a82*/ 	.byte	0xff
	.zero		1


	//   ....[151]....
        /*0a84*/ 	.word	0x0000a9b0
        /*0a88*/ 	.word	0x0000000c
        /*0a8c*/ 	.word	0x000000d0
        /*0a90*/ 	.short	0x010a
        /*0a92*/ 	.byte	0xff
	.zero		1


	//   ....[152]....
        /*0a94*/ 	.word	0x0000aa10
        /*0a98*/ 	.word	0x00000000
        /*0a9c*/ 	.word	0x000000c8
        /*0aa0*/ 	.short	0x010a
        /*0aa2*/ 	.byte	0xff
	.zero		1


	//   ....[153]....
        /*0aa4*/ 	.word	0x0000aa70
        /*0aa8*/ 	.word	0x00000000
        /*0aac*/ 	.word	0x000000a0
        /*0ab0*/ 	.short	0x010a
        /*0ab2*/ 	.byte	0xff
	.zero		1


	//   ....[154]....
        /*0ab4*/ 	.word	0x0000aad0
        /*0ab8*/ 	.word	0x00000000
        /*0abc*/ 	.word	0x000000a8
        /*0ac0*/ 	.short	0x010a
        /*0ac2*/ 	.byte	0xff
	.zero		1


	//   ....[155]....
        /*0ac4*/ 	.word	0x0000ab30
        /*0ac8*/ 	.word	0x00000000
        /*0acc*/ 	.word	0x000000b0
        /*0ad0*/ 	.short	0x010a
        /*0ad2*/ 	.byte	0xff
	.zero		1


	//   ....[156]....
        /*0ad4*/ 	.word	0x0000ab90
        /*0ad8*/ 	.word	0x00000000
        /*0adc*/ 	.word	0x000000b8
        /*0ae0*/ 	.short	0x010a
        /*0ae2*/ 	.byte	0xff
	.zero		1


	//   ....[157]....
        /*0ae4*/ 	.word	0x0000abf0
        /*0ae8*/ 	.word	0x00000000
        /*0aec*/ 	.word	0x000000a0
        /*0af0*/ 	.short	0x010a
        /*0af2*/ 	.byte	0xff
	.zero		1


	//   ....[158]....
        /*0af4*/ 	.word	0x0000ac50
        /*0af8*/ 	.word	0x00000000
        /*0afc*/ 	.word	0x000000a8
        /*0b00*/ 	.short	0x010a
        /*0b02*/ 	.byte	0xff
	.zero		1


	//   ....[159]....
        /*0b04*/ 	.word	0x0000acb0
        /*0b08*/ 	.word	0x00000000
        /*0b0c*/ 	.word	0x000000b0
        /*0b10*/ 	.short	0x010a
        /*0b12*/ 	.byte	0xff
	.zero		1


	//   ....[160]....
        /*0b14*/ 	.word	0x0000ad00
        /*0b18*/ 	.word	0x00000003
        /*0b1c*/ 	.word	0x000000d0
        /*0b20*/ 	.short	0x010a
        /*0b22*/ 	.byte	0xff
	.zero		1


	//   ....[161]....
        /*0b24*/ 	.word	0x0000ad60
        /*0b28*/ 	.word	0x00000002
        /*0b2c*/ 	.word	0x00000080
        /*0b30*/ 	.short	0x010a
        /*0b32*/ 	.byte	0xff
	.zero		1


	//   ....[162]....
        /*0b34*/ 	.word	0x0000adb0
        /*0b38*/ 	.word	0x00000065
        /*0b3c*/ 	.word	0x000000f0
        /*0b40*/ 	.short	0x010a
        /*0b42*/ 	.byte	0xff
	.zero		1


	//   ....[163]....
        /*0b44*/ 	.word	0x0000ae00
        /*0b48*/ 	.word	0x00000003
        /*0b4c*/ 	.word	0x00000080
        /*0b50*/ 	.short	0x010a
        /*0b52*/ 	.byte	0xff
	.zero		1


	//   ....[164]....
        /*0b54*/ 	.word	0x0000ae50
        /*0b58*/ 	.word	0x0000003e
        /*0b5c*/ 	.word	0x00000080
        /*0b60*/ 	.short	0x010a
        /*0b62*/ 	.byte	0xff
	.zero		1


	//   ....[165]....
        /*0b64*/ 	.word	0x0000aea0
        /*0b68*/ 	.word	0x0000003e
        /*0b6c*/ 	.word	0x00000080
        /*0b70*/ 	.short	0x010a
        /*0b72*/ 	.byte	0xff
	.zero		1


	//----- nvinfo : EIATTR_NUM_MBARRIERS
	.align		4
.L_47:
        /*0b74*/ 	.byte	0x03, 0x38
        /*0b76*/ 	.short	0x002b


	//----- nvinfo : EIATTR_EXIT_INSTR_OFFSETS
	.align		4
        /*0b78*/ 	.byte	0x04, 0x1c
        /*0b7a*/ 	.short	(.L_49 - .L_48)


	//   ....[0]....
.L_48:
        /*0b7c*/ 	.word	0x00003190


	//   ....[1]....
        /*0b80*/ 	.word	0x000036a0


	//   ....[2]....
        /*0b84*/ 	.word	0x00003700


	//   ....[3]....
        /*0b88*/ 	.word	0x00004a90


	//   ....[4]....
        /*0b8c*/ 	.word	0x00005c10


	//   ....[5]....
        /*0b90*/ 	.word	0x00005c50


	//   ....[6]....
        /*0b94*/ 	.word	0x00009f40


	//   ....[7]....
        /*0b98*/ 	.word	0x00009fb0


	//   ....[8]....
        /*0b9c*/ 	.word	0x00009fe0


	//   ....[9]....
        /*0ba0*/ 	.word	0x0000a060


	//----- nvinfo : EIATTR_MAX_THREADS
	.align		4
.L_49:
        /*0ba4*/ 	.byte	0x04, 0x05
        /*0ba6*/ 	.short	(.L_51 - .L_50)
.L_50:
        /*0ba8*/ 	.word	0x00000100
        /*0bac*/ 	.word	0x00000001
        /*0bb0*/ 	.word	0x00000001


	//----- nvinfo : EIATTR_CRS_STACK_SIZE
	.align		4
.L_51:
        /*0bb4*/ 	.byte	0x04, 0x1e
        /*0bb6*/ 	.short	(.L_53 - .L_52)
.L_52:
        /*0bb8*/ 	.word	0x00000000


	//----- nvinfo : EIATTR_CBANK_PARAM_SIZE
	.align		4
.L_53:
        /*0bbc*/ 	.byte	0x03, 0x19
        /*0bbe*/ 	.short	0x0800


	//----- nvinfo : EIATTR_PARAM_CBANK
	.align		4
        /*0bc0*/ 	.byte	0x04, 0x0a
        /*0bc2*/ 	.short	(.L_55 - .L_54)
	.align		4
.L_54:
        /*0bc4*/ 	.word	index@(.nv.constant0._ZN7cutlass13device_kernelINS_4gemm6kernel13GemmUniversalIN4cute5tupleIJiiiiEEENS1_10collective13CollectiveMmaINS1_35MainloopSm100TmaUmmaWarpSpecializedILi8ELi2ELi4ENS5_IJNS4_1CILi4EEESB_NSA_ILi1EEEEEEEENS5_IJNSA_ILi256EEENSA_ILi128EEENSA_ILi64EEEEEENS_10bfloat16_tENS5_IJlSC_lEEESJ_SK_NS4_8TiledMMAINS4_8MMA_AtomIJNS4_26SM100_MMA_F16BF16_2x1SM_SSISJ_SJ_fLi256ELi128ELNS4_4UMMA5MajorE0ELSP_0ELNSO_7ScaleInE0ELSQ_0EEEEEENS4_6LayoutINS5_IJSC_SC_SC_EEENS5_IJNSA_ILi0EEESV_SV_EEEEENS5_IJNS4_10UnderscoreESY_SY_EEEEENS4_28SM100_TMA_2SM_LOAD_MULTICASTENS4_14ComposedLayoutINS4_7SwizzleILi3ELi4ELi3EEENS4_18smem_ptr_flag_bitsILi16EEENST_INS5_IJNSA_ILi8EEESH_EEENS5_IJSH_SC_EEEEEEEvNS4_8identityES11_S1B_vS1C_EENS_8epilogue10collective18CollectiveEpilogueINS1E_23Sm100TmaWarpSpecializedILi4ELi2ELi32ELb1ELb0EEEJNS5_IJSG_SG_SH_EEENS5_IJNST_ISG_SC_EENST_INSA_ILi32EEESC_EEEEESJ_SK_SJ_SK_NS1E_6fusion15FusionCallbacksIS1I_NS1O_17LinearCombinationISJ_fSJ_fLNS_15FloatRoundStyleE2EEES1J_S1N_JEEENS4_5SM1004TMEM4LOAD26SM100_TMEM_LOAD_32dp32b32xENS4_13SM90_TMA_LOADENS12_INS13_ILi2ELi4ELi3EEES16_NST_INS5_IJS17_S1L_EEENS5_IJS1L_SC_EEEEEEENS4_39AutoVectorizingCopyWithAssumedAlignmentILi128EEENS4_14SM90_TMA_STOREES23_S25_S25_EEEvvEEEEvNT_6ParamsE)
        /*0bc8*/ 	.short	0x0380
        /*0bca*/ 	.short	0x0800


	//----- nvinfo : EIATTR_SW_WAR
	.align		4
.L_55:
        /*0bcc*/ 	.byte	0x04, 0x36
        /*0bce*/ 	.short	(.L_57 - .L_56)
.L_56:
        /*0bd0*/ 	.word	0x00000008
.L_57:


//--------------------- .nv.callgraph             --------------------------
	.section	.nv.callgraph,"",@"SHT_CUDA_CALLGRAPH"
	.align	4
	.sectionentsize	8
	.align		4
        /*0000*/ 	.word	0x00000000
	.align		4
        /*0004*/ 	.word	0xffffffff
	.align		4
        /*0008*/ 	.word	index@(_ZN7cutlass13device_kernelINS_4gemm6kernel13GemmUniversalIN4cute5tupleIJiiiiEEENS1_10collective13CollectiveMmaINS1_35MainloopSm100TmaUmmaWarpSpecializedILi8ELi2ELi4ENS5_IJNS4_1CILi4EEESB_NSA_ILi1EEEEEEEENS5_IJNSA_ILi256EEENSA_ILi128EEENSA_ILi64EEEEEENS_10bfloat16_tENS5_IJlSC_lEEESJ_SK_NS4_8TiledMMAINS4_8MMA_AtomIJNS4_26SM100_MMA_F16BF16_2x1SM_SSISJ_SJ_fLi256ELi128ELNS4_4UMMA5MajorE0ELSP_0ELNSO_7ScaleInE0ELSQ_0EEEEEENS4_6LayoutINS5_IJSC_SC_SC_EEENS5_IJNSA_ILi0EEESV_SV_EEEEENS5_IJNS4_10UnderscoreESY_SY_EEEEENS4_28SM100_TMA_2SM_LOAD_MULTICASTENS4_14ComposedLayoutINS4_7SwizzleILi3ELi4ELi3EEENS4_18smem_ptr_flag_bitsILi16EEENST_INS5_IJNSA_ILi8EEESH_EEENS5_IJSH_SC_EEEEEEEvNS4_8identityES11_S1B_vS1C_EENS_8epilogue10collective18CollectiveEpilogueINS1E_23Sm100TmaWarpSpecializedILi4ELi2ELi32ELb1ELb0EEEJNS5_IJSG_SG_SH_EEENS5_IJNST_ISG_SC_EENST_INSA_ILi32EEESC_EEEEESJ_SK_SJ_SK_NS1E_6fusion15FusionCallbacksIS1I_NS1O_17LinearCombinationISJ_fSJ_fLNS_15FloatRoundStyleE2EEES1J_S1N_JEEENS4_5SM1004TMEM4LOAD26SM100_TMEM_LOAD_32dp32b32xENS4_13SM90_TMA_LOADENS12_INS13_ILi2ELi4ELi3EEES16_NST_INS5_IJS17_S1L_EEENS5_IJS1L_SC_EEEEEEENS4_39AutoVectorizingCopyWithAssumedAlignmentILi128EEENS4_14SM90_TMA_STOREES23_S25_S25_EEEvvEEEEvNT_6ParamsE)
	.align		4
        /*000c*/ 	.word	index@(__assertfail)
	.align		4
        /*0010*/ 	.word	0x00000000
	.align		4
        /*0014*/ 	.word	0xfffffffe
	.align		4
        /*0018*/ 	.word	0x00000000
	.align		4
        /*001c*/ 	.word	0xfffffffd
	.align		4
        /*0020*/ 	.word	0x00000000
	.align		4
        /*0024*/ 	.word	0xfffffffc


//--------------------- .nv.constant4             --------------------------
	.section	.nv.constant4,"a",@progbits
	.align	8
	.align		8
.nv.constant4:
        /*0000*/ 	.dword	__assertfail
	.align		8
        /*0008*/ 	.dword	__unnamed_1
	.align		8
        /*0010*/ 	.dword	__unnamed_2
	.align		8
        /*0018*/ 	.dword	_ZN40_INTERNAL_3f4c1d06_4_k_cu_97593315_168484cuda3std3__45__cpo5beginE
	.align		8
        /*0020*/ 	.dword	_ZN40_INTERNAL_3f4c1d06_4_k_cu_97593315_168484cuda3std3__45__cpo3endE
	.align		8
        /*0028*/ 	.dword	_ZN40_INTERNAL_3f4c1d06_4_k_cu_97593315_168484cuda3std3__45__cpo6cbeginE
	.align		8
        /*0030*/ 	.dword	_ZN40_INTERNAL_3f4c1d06_4_k_cu_97593315_168484cuda3std3__45__cpo4cendE
	.align		8
        /*0038*/ 	.dword	_ZN40_INTERNAL_3f4c1d06_4_k_cu_97593315_168484cuda3std3__442_GLOBAL__N__3f4c1d06_4_k_cu_97593315_168486ignoreE
	.align		8
        /*0040*/ 	.dword	_ZN40_INTERNAL_3f4c1d06_4_k_cu_97593315_168484cuda3std3__419piecewise_constructE
	.align		8
        /*0048*/ 	.dword	_ZN40_INTERNAL_3f4c1d06_4_k_cu_97593315_168484cuda3std3__48in_placeE
	.align		8
        /*0050*/ 	.dword	_ZN40_INTERNAL_3f4c1d06_4_k_cu_97593315_168484cuda3std6ranges3__45__cpo4swapE
	.align		8
        /*0058*/ 	.dword	_ZN40_INTERNAL_3f4c1d06_4_k_cu_97593315_168484cuda3std6ranges3__45__cpo9iter_moveE
	.align		8
        /*0060*/ 	.dword	_ZN40_INTERNAL_3f4c1d06_4_k_cu_97593315_168484cute7productE
	.align		8
        /*0068*/ 	.dword	_ZN40_INTERNAL_3f4c1d06_4_k_cu_97593315_168484cute1_E
	.align		8
        /*0070*/ 	.dword	$str$25
	.align		8
        /*0078*/ 	.dword	$str$26
	.align		8
        /*0080*/ 	.dword	$str$27
	.align		8
        /*0088*/ 	.dword	$str$28


//--------------------- .text._ZN7cutlass13device_kernelINS_4gemm6kernel13GemmUniversalIN4cute5tupleIJiiiiEEENS1_10collective13CollectiveMmaINS1_35MainloopSm100TmaUmmaWarpSpecializedILi8ELi2ELi4ENS5_IJNS4_1CILi4EEESB_NSA_ILi1EEEEEEEENS5_IJNSA_ILi256EEENSA_ILi128EEENSA_ILi64EEEEEENS_10bfloat16_tENS5_IJlSC_lEEESJ_SK_NS4_8TiledMMAINS4_8MMA_AtomIJNS4_26SM100_MMA_F16BF16_2x1SM_SSISJ_SJ_fLi256ELi128ELNS4_4UMMA5MajorE0ELSP_0ELNSO_7ScaleInE0ELSQ_0EEEEEENS4_6LayoutINS5_IJSC_SC_SC_EEENS5_IJNSA_ILi0EEESV_SV_EEEEENS5_IJNS4_10UnderscoreESY_SY_EEEEENS4_28SM100_TMA_2SM_LOAD_MULTICASTENS4_14ComposedLayoutINS4_7SwizzleILi3ELi4ELi3EEENS4_18smem_ptr_flag_bitsILi16EEENST_INS5_IJNSA_ILi8EEESH_EEENS5_IJSH_SC_EEEEEEEvNS4_8identityES11_S1B_vS1C_EENS_8epilogue10collective18CollectiveEpilogueINS1E_23Sm100TmaWarpSpecializedILi4ELi2ELi32ELb1ELb0EEEJNS5_IJSG_SG_SH_EEENS5_IJNST_ISG_SC_EENST_INSA_ILi32EEESC_EEEEESJ_SK_SJ_SK_NS1E_6fusion15FusionCallbacksIS1I_NS1O_17LinearCombinationISJ_fSJ_fLNS_15FloatRoundStyleE2EEES1J_S1N_JEEENS4_5SM1004TMEM4LOAD26SM100_TMEM_LOAD_32dp32b32xENS4_13SM90_TMA_LOADENS12_INS13_ILi2ELi4ELi3EEES16_NST_INS5_IJS17_S1L_EEENS5_IJS1L_SC_EEEEEEENS4_39AutoVectorizingCopyWithAssumedAlignmentILi128EEENS4_14SM90_TMA_STOREES23_S25_S25_EEEvvEEEEvNT_6ParamsE --------------------------
	.section	.text._ZN7cutlass13device_kernelINS_4gemm6kernel13GemmUniversalIN4cute5tupleIJiiiiEEENS1_10collective13CollectiveMmaINS1_35MainloopSm100TmaUmmaWarpSpecializedILi8ELi2ELi4ENS5_IJNS4_1CILi4EEESB_NSA_ILi1EEEEEEEENS5_IJNSA_ILi256EEENSA_ILi128EEENSA_ILi64EEEEEENS_10bfloat16_tENS5_IJlSC_lEEESJ_SK_NS4_8TiledMMAINS4_8MMA_AtomIJNS4_26SM100_MMA_F16BF16_2x1SM_SSISJ_SJ_fLi256ELi128ELNS4_4UMMA5MajorE0ELSP_0ELNSO_7ScaleInE0ELSQ_0EEEEEENS4_6LayoutINS5_IJSC_SC_SC_EEENS5_IJNSA_ILi0EEESV_SV_EEEEENS5_IJNS4_10UnderscoreESY_SY_EEEEENS4_28SM100_TMA_2SM_LOAD_MULTICASTENS4_14ComposedLayoutINS4_7SwizzleILi3ELi4ELi3EEENS4_18smem_ptr_flag_bitsILi16EEENST_INS5_IJNSA_ILi8EEESH_EEENS5_IJSH_SC_EEEEEEEvNS4_8identityES11_S1B_vS1C_EENS_8epilogue10collective18CollectiveEpilogueINS1E_23Sm100TmaWarpSpecializedILi4ELi2ELi32ELb1ELb0EEEJNS5_IJSG_SG_SH_EEENS5_IJNST_ISG_SC_EENST_INSA_ILi32EEESC_EEEEESJ_SK_SJ_SK_NS1E_6fusion15FusionCallbacksIS1I_NS1O_17LinearCombinationISJ_fSJ_fLNS_15FloatRoundStyleE2EEES1J_S1N_JEEENS4_5SM1004TMEM4LOAD26SM100_TMEM_LOAD_32dp32b32xENS4_13SM90_TMA_LOADENS12_INS13_ILi2ELi4ELi3EEES16_NST_INS5_IJS17_S1L_EEENS5_IJS1L_SC_EEEEEEENS4_39AutoVectorizingCopyWithAssumedAlignmentILi128EEENS4_14SM90_TMA_STOREES23_S25_S25_EEEvvEEEEvNT_6ParamsE,"ax",@progbits
	.align	128
.text._ZN7cutlass13device_kernelINS_4gemm6kernel13GemmUniversalIN4cute5tupleIJiiiiEEENS1_10collective13CollectiveMmaINS1_35MainloopSm100TmaUmmaWarpSpecializedILi8ELi2ELi4ENS5_IJNS4_1CILi4EEESB_NSA_ILi1EEEEEEEENS5_IJNSA_ILi256EEENSA_ILi128EEENSA_ILi64EEEEEENS_10bfloat16_tENS5_IJlSC_lEEESJ_SK_NS4_8TiledMMAINS4_8MMA_AtomIJNS4_26SM100_MMA_F16BF16_2x1SM_SSISJ_SJ_fLi256ELi128ELNS4_4UMMA5MajorE0ELSP_0ELNSO_7ScaleInE0ELSQ_0EEEEEENS4_6LayoutINS5_IJSC_SC_SC_EEENS5_IJNSA_ILi0EEESV_SV_EEEEENS5_IJNS4_10UnderscoreESY_SY_EEEEENS4_28SM100_TMA_2SM_LOAD_MULTICASTENS4_14ComposedLayoutINS4_7SwizzleILi3ELi4ELi3EEENS4_18smem_ptr_flag_bitsILi16EEENST_INS5_IJNSA_ILi8EEESH_EEENS5_IJSH_SC_EEEEEEEvNS4_8identityES11_S1B_vS1C_EENS_8epilogue10collective18CollectiveEpilogueINS1E_23Sm100TmaWarpSpecializedILi4ELi2ELi32ELb1ELb0EEEJNS5_IJSG_SG_SH_EEENS5_IJNST_ISG_SC_EENST_INSA_ILi32EEESC_EEEEESJ_SK_SJ_SK_NS1E_6fusion15FusionCallbacksIS1I_NS1O_17LinearCombinationISJ_fSJ_fLNS_15FloatRoundStyleE2EEES1J_S1N_JEEENS4_5SM1004TMEM4LOAD26SM100_TMEM_LOAD_32dp32b32xENS4_13SM90_TMA_LOADENS12_INS13_ILi2ELi4ELi3EEES16_NST_INS5_IJS17_S1L_EEENS5_IJS1L_SC_EEEEEEENS4_39AutoVectorizingCopyWithAssumedAlignmentILi128EEENS4_14SM90_TMA_STOREES23_S25_S25_EEEvvEEEEvNT_6ParamsE:
        .type           _ZN7cutlass13device_kernelINS_4gemm6kernel13GemmUniversalIN4cute5tupleIJiiiiEEENS1_10collective13CollectiveMmaINS1_35MainloopSm100TmaUmmaWarpSpecializedILi8ELi2ELi4ENS5_IJNS4_1CILi4EEESB_NSA_ILi1EEEEEEEENS5_IJNSA_ILi256EEENSA_ILi128EEENSA_ILi64EEEEEENS_10bfloat16_tENS5_IJlSC_lEEESJ_SK_NS4_8TiledMMAINS4_8MMA_AtomIJNS4_26SM100_MMA_F16BF16_2x1SM_SSISJ_SJ_fLi256ELi128ELNS4_4UMMA5MajorE0ELSP_0ELNSO_7ScaleInE0ELSQ_0EEEEEENS4_6LayoutINS5_IJSC_SC_SC_EEENS5_IJNSA_ILi0EEESV_SV_EEEEENS5_IJNS4_10UnderscoreESY_SY_EEEEENS4_28SM100_TMA_2SM_LOAD_MULTICASTENS4_14ComposedLayoutINS4_7SwizzleILi3ELi4ELi3EEENS4_18smem_ptr_flag_bitsILi16EEENST_INS5_IJNSA_ILi8EEESH_EEENS5_IJSH_SC_EEEEEEEvNS4_8identityES11_S1B_vS1C_EENS_8epilogue10collective18CollectiveEpilogueINS1E_23Sm100TmaWarpSpecializedILi4ELi2ELi32ELb1ELb0EEEJNS5_IJSG_SG_SH_EEENS5_IJNST_ISG_SC_EENST_INSA_ILi32EEESC_EEEEESJ_SK_SJ_SK_NS1E_6fusion15FusionCallbacksIS1I_NS1O_17LinearCombinationISJ_fSJ_fLNS_15FloatRoundStyleE2EEES1J_S1N_JEEENS4_5SM1004TMEM4LOAD26SM100_TMEM_LOAD_32dp32b32xENS4_13SM90_TMA_LOADENS12_INS13_ILi2ELi4ELi3EEES16_NST_INS5_IJS17_S1L_EEENS5_IJS1L_SC_EEEEEEENS4_39AutoVectorizingCopyWithAssumedAlignmentILi128EEENS4_14SM90_TMA_STOREES23_S25_S25_EEEvvEEEEvNT_6ParamsE,@function
        .size           _ZN7cutlass13device_kernelINS_4gemm6kernel13GemmUniversalIN4cute5tupleIJiiiiEEENS1_10collective13CollectiveMmaINS1_35MainloopSm100TmaUmmaWarpSpecializedILi8ELi2ELi4ENS5_IJNS4_1CILi4EEESB_NSA_ILi1EEEEEEEENS5_IJNSA_ILi256EEENSA_ILi128EEENSA_ILi64EEEEEENS_10bfloat16_tENS5_IJlSC_lEEESJ_SK_NS4_8TiledMMAINS4_8MMA_AtomIJNS4_26SM100_MMA_F16BF16_2x1SM_SSISJ_SJ_fLi256ELi128ELNS4_4UMMA5MajorE0ELSP_0ELNSO_7ScaleInE0ELSQ_0EEEEEENS4_6LayoutINS5_IJSC_SC_SC_EEENS5_IJNSA_ILi0EEESV_SV_EEEEENS5_IJNS4_10UnderscoreESY_SY_EEEEENS4_28SM100_TMA_2SM_LOAD_MULTICASTENS4_14ComposedLayoutINS4_7SwizzleILi3ELi4ELi3EEENS4_18smem_ptr_flag_bitsILi16EEENST_INS5_IJNSA_ILi8EEESH_EEENS5_IJSH_SC_EEEEEEEvNS4_8identityES11_S1B_vS1C_EENS_8epilogue10collective18CollectiveEpilogueINS1E_23Sm100TmaWarpSpecializedILi4ELi2ELi32ELb1ELb0EEEJNS5_IJSG_SG_SH_EEENS5_IJNST_ISG_SC_EENST_INSA_ILi32EEESC_EEEEESJ_SK_SJ_SK_NS1E_6fusion15FusionCallbacksIS1I_NS1O_17LinearCombinationISJ_fSJ_fLNS_15FloatRoundStyleE2EEES1J_S1N_JEEENS4_5SM1004TMEM4LOAD26SM100_TMEM_LOAD_32dp32b32xENS4_13SM90_TMA_LOADENS12_INS13_ILi2ELi4ELi3EEES16_NST_INS5_IJS17_S1L_EEENS5_IJS1L_SC_EEEEEEENS4_39AutoVectorizingCopyWithAssumedAlignmentILi128EEENS4_14SM90_TMA_STOREES23_S25_S25_EEEvvEEEEvNT_6ParamsE,(.L_x_209 - _ZN7cutlass13device_kernelINS_4gemm6kernel13GemmUniversalIN4cute5tupleIJiiiiEEENS1_10collective13CollectiveMmaINS1_35MainloopSm100TmaUmmaWarpSpecializedILi8ELi2ELi4ENS5_IJNS4_1CILi4EEESB_NSA_ILi1EEEEEEEENS5_IJNSA_ILi256EEENSA_ILi128EEENSA_ILi64EEEEEENS_10bfloat16_tENS5_IJlSC_lEEESJ_SK_NS4_8TiledMMAINS4_8MMA_AtomIJNS4_26SM100_MMA_F16BF16_2x1SM_SSISJ_SJ_fLi256ELi128ELNS4_4UMMA5MajorE0ELSP_0ELNSO_7ScaleInE0ELSQ_0EEEEEENS4_6LayoutINS5_IJSC_SC_SC_EEENS5_IJNSA_ILi0EEESV_SV_EEEEENS5_IJNS4_10UnderscoreESY_SY_EEEEENS4_28SM100_TMA_2SM_LOAD_MULTICASTENS4_14ComposedLayoutINS4_7SwizzleILi3ELi4ELi3EEENS4_18smem_ptr_flag_bitsILi16EEENST_INS5_IJNSA_ILi8EEESH_EEENS5_IJSH_SC_EEEEEEEvNS4_8identityES11_S1B_vS1C_EENS_8epilogue10collective18CollectiveEpilogueINS1E_23Sm100TmaWarpSpecializedILi4ELi2ELi32ELb1ELb0EEEJNS5_IJSG_SG_SH_EEENS5_IJNST_ISG_SC_EENST_INSA_ILi32EEESC_EEEEESJ_SK_SJ_SK_NS1E_6fusion15FusionCallbacksIS1I_NS1O_17LinearCombinationISJ_fSJ_fLNS_15FloatRoundStyleE2EEES1J_S1N_JEEENS4_5SM1004TMEM4LOAD26SM100_TMEM_LOAD_32dp32b32xENS4_13SM90_TMA_LOADENS12_INS13_ILi2ELi4ELi3EEES16_NST_INS5_IJS17_S1L_EEENS5_IJS1L_SC_EEEEEEENS4_39AutoVectorizingCopyWithAssumedAlignmentILi128EEENS4_14SM90_TMA_STOREES23_S25_S25_EEEvvEEEEvNT_6ParamsE)
        .other          _ZN7cutlass13device_kernelINS_4gemm6kernel13GemmUniversalIN4cute5tupleIJiiiiEEENS1_10collective13CollectiveMmaINS1_35MainloopSm100TmaUmmaWarpSpecializedILi8ELi2ELi4ENS5_IJNS4_1CILi4EEESB_NSA_ILi1EEEEEEEENS5_IJNSA_ILi256EEENSA_ILi128EEENSA_ILi64EEEEEENS_10bfloat16_tENS5_IJlSC_lEEESJ_SK_NS4_8TiledMMAINS4_8MMA_AtomIJNS4_26SM100_MMA_F16BF16_2x1SM_SSISJ_SJ_fLi256ELi128ELNS4_4UMMA5MajorE0ELSP_0ELNSO_7ScaleInE0ELSQ_0EEEEEENS4_6LayoutINS5_IJSC_SC_SC_EEENS5_IJNSA_ILi0EEESV_SV_EEEEENS5_IJNS4_10UnderscoreESY_SY_EEEEENS4_28SM100_TMA_2SM_LOAD_MULTICASTENS4_14ComposedLayoutINS4_7SwizzleILi3ELi4ELi3EEENS4_18smem_ptr_flag_bitsILi16EEENST_INS5_IJNSA_ILi8EEESH_EEENS5_IJSH_SC_EEEEEEEvNS4_8identityES11_S1B_vS1C_EENS_8epilogue10collective18CollectiveEpilogueINS1E_23Sm100TmaWarpSpecializedILi4ELi2ELi32ELb1ELb0EEEJNS5_IJSG_SG_SH_EEENS5_IJNST_ISG_SC_EENST_INSA_ILi32EEESC_EEEEESJ_SK_SJ_SK_NS1E_6fusion15FusionCallbacksIS1I_NS1O_17LinearCombinationISJ_fSJ_fLNS_15FloatRoundStyleE2EEES1J_S1N_JEEENS4_5SM1004TMEM4LOAD26SM100_TMEM_LOAD_32dp32b32xENS4_13SM90_TMA_LOADENS12_INS13_ILi2ELi4ELi3EEES16_NST_INS5_IJS17_S1L_EEENS5_IJS1L_SC_EEEEEEENS4_39AutoVectorizingCopyWithAssumedAlignmentILi128EEENS4_14SM90_TMA_STOREES23_S25_S25_EEEvvEEEEvNT_6ParamsE,@"STO_CUDA_ENTRY STV_DEFAULT"
_ZN7cutlass13device_kernelINS_4gemm6kernel13GemmUniversalIN4cute5tupleIJiiiiEEENS1_10collective13CollectiveMmaINS1_35MainloopSm100TmaUmmaWarpSpecializedILi8ELi2ELi4ENS5_IJNS4_1CILi4EEESB_NSA_ILi1EEEEEEEENS5_IJNSA_ILi256EEENSA_ILi128EEENSA_ILi64EEEEEENS_10bfloat16_tENS5_IJlSC_lEEESJ_SK_NS4_8TiledMMAINS4_8MMA_AtomIJNS4_26SM100_MMA_F16BF16_2x1SM_SSISJ_SJ_fLi256ELi128ELNS4_4UMMA5MajorE0ELSP_0ELNSO_7ScaleInE0ELSQ_0EEEEEENS4_6LayoutINS5_IJSC_SC_SC_EEENS5_IJNSA_ILi0EEESV_SV_EEEEENS5_IJNS4_10UnderscoreESY_SY_EEEEENS4_28SM100_TMA_2SM_LOAD_MULTICASTENS4_14ComposedLayoutINS4_7SwizzleILi3ELi4ELi3EEENS4_18smem_ptr_flag_bitsILi16EEENST_INS5_IJNSA_ILi8EEESH_EEENS5_IJSH_SC_EEEEEEEvNS4_8identityES11_S1B_vS1C_EENS_8epilogue10collective18CollectiveEpilogueINS1E_23Sm100TmaWarpSpecializedILi4ELi2ELi32ELb1ELb0EEEJNS5_IJSG_SG_SH_EEENS5_IJNST_ISG_SC_EENST_INSA_ILi32EEESC_EEEEESJ_SK_SJ_SK_NS1E_6fusion15FusionCallbacksIS1I_NS1O_17LinearCombinationISJ_fSJ_fLNS_15FloatRoundStyleE2EEES1J_S1N_JEEENS4_5SM1004TMEM4LOAD26SM100_TMEM_LOAD_32dp32b32xENS4_13SM90_TMA_LOADENS12_INS13_ILi2ELi4ELi3EEES16_NST_INS5_IJS17_S1L_EEENS5_IJS1L_SC_EEEEEEENS4_39AutoVectorizingCopyWithAssumedAlignmentILi128EEENS4_14SM90_TMA_STOREES23_S25_S25_EEEvvEEEEvNT_6ParamsE:
[----:B------:R-:W1:Y:S01]  /*0000*/  LDC R1, c[0x0][0x37c] ;  /* 0x0000df00ff017b82 */ /* 0x000e620000000800 */
[----:B------:R-:W2:Y:S01]  /*0010*/  S2R R98, SR_TID.X ;  /* 0x0000000000627919 */ /* 0x000ea20000002100 */
[----:B------:R-:W3:Y:S06]  /*0020*/  LDCU.64 UR8, c[0x0][0x890] ;  /* 0x00011200ff0877ac */ /* 0x000eec0008000a00 */
[----:B------:R-:W4:Y:S01]  /*0030*/  S2UR UR4, SR_CgaCtaId ;  /* 0x00000000000479c3 */ /* 0x000f220000008800 */
[----:B------:R-:W-:Y:S02]  /*0040*/  PRMT R84, RZ, 0x7610, R84 ;  /* 0x00007610ff547816 */ /* 0x000fe40000000054 */
[----:B------:R-:W-:-:S02]  /*0050*/  ELECT P0, URZ, PT ;  /* 0x0000000000ff782f */ /* 0x000fc40003800000 */
[----:B---3--:R-:W-:-:S04]  /*0060*/  ISETP.NE.U32.AND P1, PT, RZ, UR8, PT ;  /* 0x00000008ff007c0c */ /* 0x008fc8000bf25070 */
[----:B------:R-:W-:Y:S01]  /*0070*/  ISETP.NE.AND.EX P2, PT, RZ, UR9, PT, P1 ;  /* 0x00000009ff007c0c */ /* 0x000fe2000bf45310 */
[----:B----4-:R-:W-:Y:S02]  /*0080*/  ULOP3.LUT UR46, UR4, 0x1, URZ, 0xc0, !UPT ;  /* 0x00000001042e7892 */ /* 0x010fe4000f8ec0ff */
[----:B------:R-:W-:Y:S01]  /*0090*/  ULOP3.LUT UR45, UR4, 0x1, URZ, 0x3c, !UPT ;  /* 0x00000001042d7892 */ /* 0x000fe2000f8e3cff */
[----:B--2---:R-:W-:-:S05]  /*00a0*/  SHF.R.U32.HI R85, RZ, 0x5, R98 ;  /* 0x00000005ff557819 */ /* 0x004fca0000011662 */
[----:B------:R-:W2:Y:S02]  /*00b0*/  SHFL.IDX PT, R0, R85, RZ, 0x1f ;  /* 0x00001fff55007589 */ /* 0x000ea400000e0000 */
[----:B--2---:R-:W-:Y:S02]  /*00c0*/  R2UR UR21, R0 ;  /* 0x00000000001572ca */ /* 0x004fe400000e0000 */
[----:B-1----:R-:W-:-:S13]  /*00d0*/  @P2 BRA `(.L_x_0) ;  /* 0x0000000000302947 */ /* 0x002fda0003800000 */
[----:B------:R-:W1:Y:S02]  /*00e0*/  LDCU.64 UR4, c[0x0][0x888] ;  /* 0x00011100ff0477ac */ /* 0x000e640008000a00 */
[----:B-1----:R-:W-:-:S04]  /*00f0*/  UISETP.NE.U32.AND UP0, UPT, UR4, URZ, UPT ;  /* 0x000000ff0400728c */ /* 0x002fc8000bf05070 */
[----:B------:R-:W-:-:S09]  /*0100*/  UISETP.NE.AND.EX UP0, UPT, UR5, URZ, UPT, UP0 ;  /* 0x000000ff0500728c */ /* 0x000fd2000bf05300 */
[----:B------:R-:W-:Y:S05]  /*0110*/  BRA.U !UP0, `(.L_x_1) ;  /* 0x0000000108147547 */ /* 0x000fea000b800000 */
[----:B------:R-:W1:Y:S01]  /*0120*/  LDC.64 R2, c[0x0][0x888] ;  /* 0x00022200ff027b82 */ /* 0x000e620000000a00 */
[----:B------:R-:W1:Y:S02]  /*0130*/  LDCU.64 UR4, c[0x0][0x358] ;  /* 0x00006b00ff0477ac */ /* 0x000e640008000a00 */
[----:B-1----:R1:W5:Y:S01]  /*0140*/  LDG.E R41, desc[UR4][R2.64] ;  /* 0x0000000402297981 */ /* 0x002362000c1e1900 */
[----:B------:R-:W-:Y:S01]  /*0150*/  HFMA2 R84, -RZ, RZ, 0, 5.9604644775390625e-08 ;  /* 0x00000001ff547431 */ /* 0x000fe200000001ff */
[----:B------:R-:W-:Y:S05]  /*0160*/  BRA `(.L_x_0) ;  /* 0x00000000000c7947 */ /* 0x000fea0003800000 */
.L_x_1:
[----:B------:R-:W1:Y:S01]  /*0170*/  LDCU UR4, c[0x0][0x880] ;  /* 0x00011000ff0477ac */ /* 0x000e620008000800 */
[----:B------:R-:W-:Y:S01]  /*0180*/  HFMA2 R84, -RZ, RZ, 0, 5.9604644775390625e-08 ;  /* 0x00000001ff547431 */ /* 0x000fe200000001ff */
[----:B-1----:R-:W-:-:S07]  /*0190*/  MOV R41, UR4 ;  /* 0x0000000400297c02 */ /* 0x002fce0008000f00 */
.L_x_0:
[----:B------:R-:W2:Y:S02]  /*01a0*/  LDCU.64 UR4, c[0x0][0x8b0] ;  /* 0x00011600ff0477ac */ /* 0x000ea40008000a00 */
[----:B--2---:R-:W-:-:S04]  /*01b0*/  UISETP.NE.U32.AND UP0, UPT, UR4, URZ, UPT ;  /* 0x000000ff0400728c */ /* 0x004fc8000bf05070 */
[----:B------:R-:W-:-:S09]  /*01c0*/  UISETP.NE.AND.EX UP0, UPT, UR5, URZ, UPT, UP0 ;  /* 0x000000ff0500728c */ /* 0x000fd2000bf05300 */
[----:B------:R-:W-:Y:S05]  /*01d0*/  BRA.U UP0, `(.L_x_2) ;  /* 0x0000000100287547 */ /* 0x000fea000b800000 */
[----:B------:R-:W2:Y:S02]  /*01e0*/  LDCU.64 UR4, c[0x0][0x8a8] ;  /* 0x00011500ff0477ac */ /* 0x000ea40008000a00 */
[----:B--2---:R-:W-:-:S04]  /*01f0*/  UISETP.NE.U32.AND UP0, UPT, UR4, URZ, UPT ;  /* 0x000000ff0400728c */ /* 0x004fc8000bf05070 */
[----:B------:R-:W-:-:S09]  /*0200*/  UISETP.NE.AND.EX UP0, UPT, UR5, URZ, UPT, UP0 ;  /* 0x000000ff0500728c */ /* 0x000fd2000bf05300 */
[----:B------:R-:W-:Y:S05]  /*0210*/  BRA.U !UP0, `(.L_x_3) ;  /* 0x0000000108107547 */ /* 0x000fea000b800000 */
[----:B------:R-:W2:Y:S01]  /*0220*/  LDC.64 R38, c[0x0][0x8a8] ;  /* 0x00022a00ff267b82 */ /* 0x000ea20000000a00 */
[----:B------:R-:W2:Y:S02]  /*0230*/  LDCU.64 UR4, c[0x0][0x358] ;  /* 0x00006b00ff0477ac */ /* 0x000ea40008000a00 */
[----:B--2---:R2:W5:Y:S01]  /*0240*/  LDG.E R38, desc[UR4][R38.64] ;  /* 0x0000000426267981 */ /* 0x004562000c1e1900 */
[----:B------:R-:W-:Y:S05]  /*0250*/  BRA `(.L_x_2) ;  /* 0x0000000000087947 */ /* 0x000fea0003800000 */
.L_x_3:
[----:B------:R-:W2:Y:S02]  /*0260*/  LDCU UR4, c[0x0][0x8a0] ;  /* 0x00011400ff0477ac */ /* 0x000ea40008000800 */
[----:B--2---:R-:W-:Y:S02]  /*0270*/  MOV R38, UR4 ;  /* 0x0000000400267c02 */ /* 0x004fe40008000f00 */
.L_x_2:
[----:B------:R-:W-:Y:S01]  /*0280*/  IMAD.U32 R0, RZ, RZ, UR21 ;  /* 0x00000015ff007e24 */ /* 0x000fe2000f8e00ff */
[----:B------:R-:W-:Y:S04]  /*0290*/  BSSY.RECONVERGENT B0, `(.L_x_4) ;  /* 0x000000c000007945 */ /* 0x000fe80003800200 */
[C---:B------:R-:W-:Y:S02]  /*02a0*/  ISETP.NE.OR P3, PT, R0.reuse, 0x1, !P0 ;  /* 0x000000010000780c */ /* 0x040fe40004765670 */
[----:B------:R-:W-:-:S11]  /*02b0*/  ISETP.NE.OR P2, PT, R0, 0x3, !P0 ;  /* 0x000000030000780c */ /* 0x000fd60004745670 */
[----:B------:R-:W-:Y:S05]  /*02c0*/  @P3 BRA `(.L_x_5) ;  /* 0x0000000000203947 */ /* 0x000fea0003800000 */
[----:B------:R-:W3:Y:S02]  /*02d0*/  LDCU.64 UR4, c[0x0][0x348] ;  /* 0x00006900ff0477ac */ /* 0x000ee40008000a00 */
[----:B---3--:R-:W-:Y:S02]  /*02e0*/  UIADD3 UR6, UP1, UPT, UR4, 0x80, URZ ;  /* 0x0000008004067890 */ /* 0x008fe4000ff3e0ff */
[----:B------:R-:W-:Y:S02]  /*02f0*/  UIADD3 UR4, UP0, UPT, UR4, 0x180, URZ ;  /* 0x0000018004047890 */ /* 0x000fe4000ff1e0ff */
[----:B------:R-:W-:Y:S02]  /*0300*/  UIADD3.X UR7, UPT, UPT, URZ, UR5, URZ, UP1, !UPT ;  /* 0x00000005ff077290 */ /* 0x000fe40008ffe4ff */
[----:B------:R-:W-:-:S07]  /*0310*/  UIADD3.X UR5, UPT, UPT, URZ, UR5, URZ, UP0, !UPT ;  /* 0x00000005ff057290 */ /* 0x000fce00087fe4ff */
[----:B------:R3:W-:Y:S02]  /*0320*/  UTMACCTL.PF [UR6] ;  /* 0x00000000060079b9 */ /* 0x0007e40008040000 */
[----:B------:R3:W-:Y:S02]  /*0330*/  UTMACCTL.PF [UR4] ;  /* 0x00000000040079b9 */ /* 0x0007e40008040000 */
[----:B---3--:R-:W-:Y:S01]  /*0340*/  NOP ;  /* 0x0000000000007918 */ /* 0x008fe20000000000 */
.L_x_5:
[----:B------:R-:W-:Y:S05]  /*0350*/  BSYNC.RECONVERGENT B0 ;  /* 0x0000000000007941 */ /* 0x000fea0003800200 */
.L_x_4:
[----:B------:R-:W-:Y:S04]  /*0360*/  BSSY.RECONVERGENT B0, `(.L_x_6) ;  /* 0x000000a000007945 */ /* 0x000fe80003800200 */
        /* <DEDUP_REMOVED lines=9> */
.L_x_7:
[----:B------:R-:W-:Y:S05]  /*0400*/  BSYNC.RECONVERGENT B0 ;  /* 0x0000000000007941 */ /* 0x000fea0003800200 */
.L_x_6:
[----:B------:R-:W3:Y:S01]  /*0410*/  LDCU.64 UR4, c[0x0][0x888] ;  /* 0x00011100ff0477ac */ /* 0x000ee20008000a00 */
[----:B------:R-:W-:Y:S01]  /*0420*/  ISETP.NE.AND.EX P1, PT, RZ, UR9, PT, P1 ;  /* 0x00000009ff007c0c */ /* 0x000fe2000bf25310 */
[----:B------:R-:W-:Y:S01]  /*0430*/  UPLOP3.LUT UP3, UPT, UPT, UPT, UPT, 0x80, 0x8 ;  /* 0x000000000008789c */ /* 0x000fe20003f6f070 */
[----:B---3--:R-:W-:-:S04]  /*0440*/  ISETP.NE.U32.AND P2, PT, RZ, UR4, PT ;  /* 0x00000004ff007c0c */ /* 0x008fc8000bf45070 */
[----:B------:R-:W-:-:S13]  /*0450*/  ISETP.NE.AND.EX P2, PT, RZ, UR5, PT, P2 ;  /* 0x00000005ff007c0c */ /* 0x000fda000bf45320 */
[----:B------:R-:W-:Y:S05]  /*0460*/  @P2 BRA P1, `(.L_x_8) ;  /* 0x0000000000282947 */ /* 0x000fea0000800000 */
[----:B------:R-:W-:Y:S01]  /*0470*/  UISETP.NE.U32.AND UP0, UPT, UR8, URZ, UPT ;  /* 0x000000ff0800728c */ /* 0x000fe2000bf05070 */
[----:B-----5:R-:W-:Y:S01]  /*0480*/  FSETP.NEU.AND P1, PT, R41, RZ, PT ;  /* 0x000000ff2900720b */ /* 0x020fe20003f2d000 */
[----:B------:R-:W-:Y:S02]  /*0490*/  UISETP.NE.U32.AND UP2, UPT, UR4, URZ, UPT ;  /* 0x000000ff0400728c */ /* 0x000fe4000bf45070 */
[----:B------:R-:W-:Y:S02]  /*04a0*/  UISETP.NE.AND.EX UP1, UPT, UR9, URZ, UPT, UP0 ;  /* 0x000000ff0900728c */ /* 0x000fe4000bf25300 */
[----:B------:R-:W-:-:S04]  /*04b0*/  UISETP.NE.AND.EX UP0, UPT, UR5, URZ, UPT, UP2 ;  /* 0x000000ff0500728c */ /* 0x000fc8000bf05320 */
[----:B------:R-:W-:-:S04]  /*04c0*/  USEL UR4, URZ, 0xffffffff, UP0 ;  /* 0xffffffffff047887 */ /* 0x000fc80008000000 */
[----:B------:R-:W-:Y:S01]  /*04d0*/  VOTEU.ANY UP0, P1 ;  /* 0x0000000000ff7886 */ /* 0x000fe20000800100 */
[----:B------:R-:W-:-:S04]  /*04e0*/  @!UP1 USEL UR4, URZ, 0xffffffff, UP0 ;  /* 0xffffffffff049887 */ /* 0x000fc80008000000 */
[----:B------:R-:W-:-:S04]  /*04f0*/  ULOP3.LUT UR4, UR4, 0x1, URZ, 0xc0, !UPT ;  /* 0x0000000104047892 */ /* 0x000fc8000f8ec0ff */
[----:B------:R-:W-:-:S11]  /*0500*/  UISETP.NE.U32.AND UP3, UPT, UR4, 0x1, UPT ;  /* 0x000000010400788c */ /* 0x000fd6000bf65070 */
.L_x_8:
[----:B------:R-:W3:Y:S01]  /*0510*/  SHFL.IDX PT, R0, R85, RZ, 0x1f ;  /* 0x00001fff55007589 */ /* 0x000ee200000e0000 */
[----:B------:R-:W-:-:S04]  /*0520*/  UISETP.NE.AND UP0, UPT, UR21, 0x2, UPT ;  /* 0x000000021500788c */ /* 0x000fc8000bf05270 */
[----:B------:R-:W-:Y:S02]  /*0530*/  UISETP.EQ.AND UP1, UPT, UR46, URZ, !UP0 ;  /* 0x000000ff2e00728c */ /* 0x000fe4000c722270 */
[----:B------:R-:W-:-:S04]  /*0540*/  USEL UR49, URZ, 0x1, UP0 ;  /* 0x00000001ff317887 */ /* 0x000fc80008000000 */
[----:B------:R-:W-:Y:S02]  /*0550*/  PLOP3.LUT P3, PT, P0, PT, UP1, 0x80, 0x8 ;  /* 0x000000000008781c */ /* 0x000fe4000076f018 */
[----:B---3--:R-:W-:-:S13]  /*0560*/  ISETP.NE.AND P1, PT, R0, RZ, PT ;  /* 0x000000ff0000720c */ /* 0x008fda0003f25270 */
[----:B------:R-:W-:Y:S05]  /*0570*/  @P1 BRA `(.L_x_9) ;  /* 0x0000000000781947 */ /* 0x000fea0003800000 */
[----:B------:R-:W3:Y:S01]  /*0580*/  S2UR UR5, SR_CgaCtaId ;  /* 0x00000000000579c3 */ /* 0x000ee20000008800 */
[----:B------:R-:W-:Y:S01]  /*0590*/  UMOV UR4, 0x400 ;  /* 0x0000040000047882 */ /* 0x000fe20000000000 */
[----:B------:R-:W-:Y:S01]  /*05a0*/  UMOV UR8, 0x1 ;  /* 0x0000000100087882 */ /* 0x000fe20000000000 */
[----:B------:R-:W-:Y:S01]  /*05b0*/  UMOV UR6, 0x5 ;  /* 0x0000000500067882 */ /* 0x000fe20000000000 */
[----:B------:R-:W-:-:S04]  /*05c0*/  UIADD3 UR8, UPT, UPT, -UR8, 0x100000, URZ ;  /* 0x0010000008087890 */ /* 0x000fc8000fffe1ff */
[----:B------:R-:W-:Y:S02]  /*05d0*/  USHF.L.U32 UR9, UR8, 0xb, URZ ;  /* 0x0000000b08097899 */ /* 0x000fe400080006ff */
[----:B------:R-:W-:Y:S02]  /*05e0*/  USHF.L.U32 UR8, UR8, 0x1, URZ ;  /* 0x0000000108087899 */ /* 0x000fe400080006ff */
[----:B------:R-:W-:-:S04]  /*05f0*/  UIADD3 UR6, UPT, UPT, -UR6, 0x100000, URZ ;  /* 0x0010000006067890 */ /* 0x000fc8000fffe1ff */
[----:B------:R-:W-:Y:S02]  /*0600*/  USHF.L.U32 UR7, UR6, 0xb, URZ ;  /* 0x0000000b06077899 */ /* 0x000fe400080006ff */
[----:B------:R-:W-:Y:S01]  /*0610*/  USHF.L.U32 UR6, UR6, 0x1, URZ ;  /* 0x0000000106067899 */ /* 0x000fe200080006ff */
[----:B------:R-:W-:Y:S01]  /*0620*/  ELECT P1, URZ, PT ;  /* 0x0000000000ff782f */ /* 0x000fe20003820000 */
[----:B---3--:R-:W-:Y:S01]  /*0630*/  ULEA UR4, UR5, UR4, 0x18 ;  /* 0x0000000405047291 */ /* 0x008fe2000f8ec0ff */
[----:B------:R-:W3:Y:S11]  /*0640*/  FENCE.VIEW.ASYNC.S ;  /* 0x00000000000073c6 */ /* 0x000ef60000000000 */
[----:B---3--:R3:W4:Y:S01]  /*0650*/  SYNCS.EXCH.64 URZ, [UR4], UR8 ;  /* 0x0000000804ff75b2 */ /* 0x0087220008000100 */
[----:B------:R3:W1:Y:S01]  /*0660*/  SYNCS.EXCH.64 URZ, [UR4+0x40], UR6 ;  /* 0x0000400604ff75b2 */ /* 0x0006620008000100 */
        /* <DEDUP_REMOVED lines=13> */
[----:B------:R3:W1:Y:S02]  /*0740*/  SYNCS.EXCH.64 URZ, [UR4+0x78], UR6 ;  /* 0x0000780604ff75b2 */ /* 0x0006640008000100 */
[----:B---3--:R-:W-:Y:S01]  /*0750*/  NOP ;  /* 0x0000000000007918 */ /* 0x008fe20000000000 */
.L_x_9:
[----:B------:R-:W3:Y:S01]  /*0760*/  SHFL.IDX PT, R0, R85, RZ, 0x1f ;  /* 0x00001fff55007589 */ /* 0x000ee200000e0000 */
[----:B------:R-:W-:Y:S01]  /*0770*/  NOP ;  /* 0x0000000000007918 */ /* 0x000fe20000000000 */
[----:B---3--:R-:W-:-:S13]  /*0780*/  ISETP.NE.AND P1, PT, R0, 0x1, PT ;  /* 0x000000010000780c */ /* 0x008fda0003f25270 */
        /* <DEDUP_REMOVED lines=14> */
[----:B---3--:R3:W1:Y:S01]  /*0870*/  SYNCS.EXCH.64 URZ, [UR4+0x80], UR8 ;  /* 0x0000800804ff75b2 */ /* 0x0086620008000100 */
[----:B------:R3:W1:Y:S01]  /*0880*/  SYNCS.EXCH.64 URZ, [UR4+0xa0], UR6 ;  /* 0x0000a00604ff75b2 */ /* 0x0006620008000100 */
[----:B------:R3:W1:Y:S01]  /*0890*/  SYNCS.EXCH.64 URZ, [UR4+0x88], UR8 ;  /* 0x0000880804ff75b2 */ /* 0x0006620008000100 */
[----:B------:R3:W1:Y:S01]  /*08a0*/  SYNCS.EXCH.64 URZ, [UR4+0xa8], UR6 ;  /* 0x0000a80604ff75b2 */ /* 0x0006620008000100 */
[----:B------:R3:W1:Y:S01]  /*08b0*/  SYNCS.EXCH.64 URZ, [UR4+0x90], UR8 ;  /* 0x0000900804ff75b2 */ /* 0x0006620008000100 */
[----:B------:R3:W1:Y:S01]  /*08c0*/  SYNCS.EXCH.64 URZ, [UR4+0xb0], UR6 ;  /* 0x0000b00604ff75b2 */ /* 0x0006620008000100 */
[----:B------:R3:W1:Y:S01]  /*08d0*/  SYNCS.EXCH.64 URZ, [UR4+0x98], UR8 ;  /* 0x0000980804ff75b2 */ /* 0x0006620008000100 */
[----:B------:R3:W1:Y:S01]  /*08e0*/  SYNCS.EXCH.64 URZ, [UR4+0xb8], UR6 ;  /* 0x0000b80604ff75b2 */ /* 0x0006620008000100 */
[----:B------:R-:W-:Y:S01]  /*08f0*/  NOP ;  /* 0x0000000000007918 */ /* 0x000fe20000000000 */
.L_x_10:
[----:B------:R-:W2:Y:S01]  /*0900*/  SHFL.IDX PT, R0, R85, RZ, 0x1f ;  /* 0x00001fff55007589 */ /* 0x000ea200000e0000 */
[----:B------:R-:W-:Y:S01]  /*0910*/  NOP ;  /* 0x0000000000007918 */ /* 0x000fe20000000000 */
[----:B--2---:R-:W-:-:S13]  /*0920*/  ISETP.NE.AND P1, PT, R0, 0x3, PT ;  /* 0x000000030000780c */ /* 0x004fda0003f25270 */
[----:B------:R-:W-:Y:S05]  /*0930*/  @P1 BRA `(.L_x_11) ;  /* 0x0000000000301947 */ /* 0x000fea0003800000 */
[----:B---3--:R-:W2:Y:S01]  /*0940*/  S2UR UR6, SR_CgaCtaId ;  /* 0x00000000000679c3 */ /* 0x008ea20000008800 */
[----:B------:R-:W-:Y:S01]  /*0950*/  UMOV UR4, 0x400 ;  /* 0x0000040000047882 */ /* 0x000fe20000000000 */
[----:B------:R-:W-:Y:S01]  /*0960*/  UMOV UR5, 0x20 ;  /* 0x0000002000057882 */ /* 0x000fe20000000000 */
[----:B------:R-:W-:Y:S01]  /*0970*/  ELECT P1, URZ, PT ;  /* 0x0000000000ff782f */ /* 0x000fe20003820000 */
[----:B--2---:R-:W-:Y:S02]  /*0980*/  ULEA UR6, UR6, UR4, 0x18 ;  /* 0x0000000406067291 */ /* 0x004fe4000f8ec0ff */
[----:B------:R-:W-:-:S04]  /*0990*/  UIADD3 UR4, UPT, UPT, -UR5, 0x100000, URZ ;  /* 0x0010000005047890 */ /* 0x000fc8000fffe1ff */
[----:B------:R-:W-:Y:S02]  /*09a0*/  USHF.L.U32 UR5, UR4, 0xb, URZ ;  /* 0x0000000b04057899 */ /* 0x000fe400080006ff */
[----:B------:R-:W-:Y:S01]  /*09b0*/  USHF.L.U32 UR4, UR4, 0x1, URZ ;  /* 0x0000000104047899 */ /* 0x000fe200080006ff */
[----:B------:R-:W2:Y:S11]  /*09c0*/  FENCE.VIEW.ASYNC.S ;  /* 0x00000000000073c6 */ /* 0x000eb60000000000 */
[----:B--2---:R2:W3:Y:S01]  /*09d0*/  SYNCS.EXCH.64 URZ, [UR6+0xc0], UR4 ;  /* 0x0000c00406ff75b2 */ /* 0x0044e20008000100 */
[----:B------:R2:W1:Y:S01]  /*09e0*/  SYNCS.EXCH.64 URZ, [UR6+0xc8], UR4 ;  /* 0x0000c80406ff75b2 */ /* 0x0004620008000100 */
[----:B------:R-:W-:Y:S01]  /*09f0*/  NOP ;  /* 0x0000000000007918 */ /* 0x000fe20000000000 */
.L_x_11:
[----:B------:R-:W4:Y:S01]  /*0a00*/  SHFL.IDX PT, R0, R85, RZ, 0x1f ;  /* 0x00001fff55007589 */ /* 0x000f2200000e0000 */
[----:B------:R-:W-:Y:S01]  /*0a10*/  NOP ;  /* 0x0000000000007918 */ /* 0x000fe20000000000 */
[----:B----4-:R-:W-:-:S13]  /*0a20*/  ISETP.NE.AND P1, PT, R0, 0x4, PT ;  /* 0x000000040000780c */ /* 0x010fda0003f25270 */
[----:B------:R-:W-:Y:S05]  /*0a30*/  @P1 BRA `(.L_x_12) ;  /* 0x00000000004c1947 */ /* 0x000fea0003800000 */
[----:B--2---:R-:W2:Y:S01]  /*0a40*/  S2UR UR5, SR_CgaCtaId ;  /* 0x00000000000579c3 */ /* 0x004ea20000008800 */
[----:B---3--:R-:W-:Y:S01]  /*0a50*/  UMOV UR4, 0xe20 ;  /* 0x00000e2000047882 */ /* 0x008fe20000000000 */
[----:B------:R-:W-:Y:S01]  /*0a60*/  UMOV UR6, 0x400 ;  /* 0x0000040000067882 */ /* 0x000fe20000000000 */
[----:B------:R-:W-:Y:S01]  /*0a70*/  USEL UR4, UR4, 0xc20, UP3 ;  /* 0x00000c2004047887 */ /* 0x000fe20009800000 */
[----:B------:R-:W-:Y:S01]  /*0a80*/  UMOV UR8, 0x1 ;  /* 0x0000000100087882 */ /* 0x000fe20000000000 */
[----:B------:R-:W-:Y:S01]  /*0a90*/  ELECT P1, URZ, PT ;  /* 0x0000000000ff782f */ /* 0x000fe20003820000 */
[----:B------:R-:W-:-:S04]  /*0aa0*/  UIADD3 UR8, UPT, UPT, -UR8, 0x100000, URZ ;  /* 0x0010000008087890 */ /* 0x000fc8000fffe1ff */
[----:B------:R-:W-:Y:S02]  /*0ab0*/  USHF.L.U32 UR9, UR8, 0xb, URZ ;  /* 0x0000000b08097899 */ /* 0x000fe400080006ff */
[----:B------:R-:W-:Y:S02]  /*0ac0*/  USHF.L.U32 UR8, UR8, 0x1, URZ ;  /* 0x0000000108087899 */ /* 0x000fe400080006ff */
[----:B--2---:R-:W-:Y:S02]  /*0ad0*/  ULEA UR6, UR5, UR6, 0x18 ;  /* 0x0000000605067291 */ /* 0x004fe4000f8ec0ff */
[----:B------:R-:W-:-:S04]  /*0ae0*/  UIADD3 UR4, UPT, UPT, -UR4, 0x100000, URZ ;  /* 0x0010000004047890 */ /* 0x000fc8000fffe1ff */
[----:B------:R-:W-:Y:S02]  /*0af0*/  USHF.L.U32 UR5, UR4, 0xb, URZ ;  /* 0x0000000b04057899 */ /* 0x000fe400080006ff */
[----:B------:R-:W-:Y:S01]  /*0b00*/  USHF.L.U32 UR4, UR4, 0x1, URZ ;  /* 0x0000000104047899 */ /* 0x000fe200080006ff */
[----:B------:R-:W2:Y:S03]  /*0b10*/  FENCE.VIEW.ASYNC.S ;  /* 0x00000000000073c6 */ /* 0x000ea60000000000 */
[----:B--2---:R4:W2:Y:S08]  /*0b20*/  SYNCS.EXCH.64 URZ, [UR6+0xd0], UR8 ;  /* 0x0000d00806ff75b2 */ /* 0x0048b00008000100 */
[----:B------:R4:W3:Y:S01]  /*0b30*/  SYNCS.EXCH.64 URZ, [UR6+0xe0], UR4 ;  /* 0x0000e00406ff75b2 */ /* 0x0008e20008000100 */
[----:B------:R4:W1:Y:S01]  /*0b40*/  SYNCS.EXCH.64 URZ, [UR6+0xd8], UR8 ;  /* 0x0000d80806ff75b2 */ /* 0x0008620008000100 */
[----:B------:R4:W1:Y:S02]  /*0b50*/  SYNCS.EXCH.64 URZ, [UR6+0xe8], UR4 ;  /* 0x0000e80406ff75b2 */ /* 0x0008640008000100 */
[----:B----4-:R-:W-:Y:S01]  /*0b60*/  NOP ;  /* 0x0000000000007918 */ /* 0x010fe20000000000 */
.L_x_12:
[----:B------:R-:W4:Y:S01]  /*0b70*/  SHFL.IDX PT, R0, R85, RZ, 0x1f ;  /* 0x00001fff55007589 */ /* 0x000f2200000e0000 */
[----:B------:R-:W-:Y:S01]  /*0b80*/  NOP ;  /* 0x0000000000007918 */ /* 0x000fe20000000000 */
[----:B----4-:R-:W-:-:S13]  /*0b90*/  ISETP.NE.AND P1, PT, R0, 0x5, PT ;  /* 0x000000050000780c */ /* 0x010fda0003f25270 */
[----:B------:R-:W-:Y:S05]  /*0ba0*/  @P1 BRA `(.L_x_13) ;  /* 0x0000000000581947 */ /* 0x000fea0003800000 */
[----:B--2---:R-:W2:Y:S01]  /*0bb0*/  S2UR UR5, SR_CgaCtaId ;  /* 0x00000000000579c3 */ /* 0x004ea20000008800 */
[----:B---3--:R-:W-:Y:S01]  /*0bc0*/  UMOV UR4, 0x400 ;  /* 0x0000040000047882 */ /* 0x008fe20000000000 */
        /* <DEDUP_REMOVED lines=9> */
[----:B--2---:R-:W-:Y:S01]  /*0c60*/  ULEA UR4, UR5, UR4, 0x18 ;  /* 0x0000000405047291 */ /* 0x004fe2000f8ec0ff */
[----:B------:R-:W2:Y:S11]  /*0c70*/  FENCE.VIEW.ASYNC.S ;  /* 0x00000000000073c6 */ /* 0x000eb60000000000 */
[----:B--2---:R4:W2:Y:S01]  /*0c80*/  SYNCS.EXCH.64 URZ, [UR4+0xf0], UR6 ;  /* 0x0000f00604ff75b2 */ /* 0x0048a20008000100 */
[----:B------:R4:W3:Y:S01]  /*0c90*/  SYNCS.EXCH.64 URZ, [UR4+0x110], UR8 ;  /* 0x0001100804ff75b2 */ /* 0x0008e20008000100 */
[----:B------:R4:W1:Y:S01]  /*0ca0*/  SYNCS.EXCH.64 URZ, [UR4+0xf8], UR6 ;  /* 0x0000f80604ff75b2 */ /* 0x0008620008000100 */
[----:B------:R4:W1:Y:S01]  /*0cb0*/  SYNCS.EXCH.64 URZ, [UR4+0x118], UR8 ;  /* 0x0001180804ff75b2 */ /* 0x0008620008000100 */
[----:B------:R4:W1:Y:S01]  /*0cc0*/  SYNCS.EXCH.64 URZ, [UR4+0x100], UR6 ;  /* 0x0001000604ff75b2 */ /* 0x0008620008000100 */
[----:B------:R4:W1:Y:S01]  /*0cd0*/  SYNCS.EXCH.64 URZ, [UR4+0x120], UR8 ;  /* 0x0001200804ff75b2 */ /* 0x0008620008000100 */
[----:B------:R4:W1:Y:S01]  /*0ce0*/  SYNCS.EXCH.64 URZ, [UR4+0x108], UR6 ;  /* 0x0001080604ff75b2 */ /* 0x0008620008000100 */
[----:B------:R4:W1:Y:S02]  /*0cf0*/  SYNCS.EXCH.64 URZ, [UR4+0x128], UR8 ;  /* 0x0001280804ff75b2 */ /* 0x0008640008000100 */
[----:B----4-:R-:W-:Y:S01]  /*0d00*/  NOP ;  /* 0x0000000000007918 */ /* 0x010fe20000000000 */
.L_x_13:
[----:B------:R-:W4:Y:S01]  /*0d10*/  SHFL.IDX PT, R0, R85, RZ, 0x1f ;  /* 0x00001fff55007589 */ /* 0x000f2200000e0000 */
[----:B------:R-:W-:Y:S01]  /*0d20*/  ISETP.NE.OR P0, PT, RZ, UR21, !P0 ;  /* 0x00000015ff007c0c */ /* 0x000fe2000c705670 */
[----:B------:R-:W-:Y:S01]  /*0d30*/  NOP ;  /* 0x0000000000007918 */ /* 0x000fe20000000000 */
[----:B----4-:R-:W-:-:S13]  /*0d40*/  ISETP.NE.AND P1, PT, R0, 0x3, PT ;  /* 0x000000030000780c */ /* 0x010fda0003f25270 */
[----:B------:R-:W-:Y:S05]  /*0d50*/  @P1 BRA `(.L_x_14) ;  /* 0x0000000000381947 */ /* 0x000fea0003800000 */
[----:B--2---:R-:W2:Y:S01]  /*0d60*/  S2UR UR5, SR_CgaCtaId ;  /* 0x00000000000579c3 */ /* 0x004ea20000008800 */
[----:B---3--:R-:W-:Y:S01]  /*0d70*/  UMOV UR4, 0x400 ;  /* 0x0000040000047882 */ /* 0x008fe20000000000 */
[----:B------:R-:W-:Y:S01]  /*0d80*/  UMOV UR6, 0x20 ;  /* 0x0000002000067882 */ /* 0x000fe20000000000 */
[----:B------:R-:W-:Y:S01]  /*0d90*/  ELECT P1, URZ, PT ;  /* 0x0000000000ff782f */ /* 0x000fe20003820000 */
[----:B------:R-:W-:-:S04]  /*0da0*/  UIADD3 UR6, UPT, UPT, -UR6, 0x100000, URZ ;  /* 0x0010000006067890 */ /* 0x000fc8000fffe1ff */
[----:B------:R-:W-:Y:S02]  /*0db0*/  USHF.L.U32 UR7, UR6, 0xb, URZ ;  /* 0x0000000b06077899 */ /* 0x000fe400080006ff */
[----:B------:R-:W-:Y:S02]  /*0dc0*/  USHF.L.U32 UR6, UR6, 0x1, URZ ;  /* 0x0000000106067899 */ /* 0x000fe400080006ff */
[----:B--2---:R-:W-:Y:S01]  /*0dd0*/  ULEA UR4, UR5, UR4, 0x18 ;  /* 0x0000000405047291 */ /* 0x004fe2000f8ec0ff */
[----:B------:R-:W2:Y:S11]  /*0de0*/  FENCE.VIEW.ASYNC.S ;  /* 0x00000000000073c6 */ /* 0x000eb60000000000 */
[----:B--2---:R4:W2:Y:S01]  /*0df0*/  SYNCS.EXCH.64 URZ, [UR4+0x130], UR6 ;  /* 0x0001300604ff75b2 */ /* 0x0048a20008000100 */
[----:B------:R4:W3:Y:S01]  /*0e00*/  SYNCS.EXCH.64 URZ, [UR4+0x140], UR6 ;  /* 0x0001400604ff75b2 */ /* 0x0008e20008000100 */
[----:B------:R4:W1:Y:S01]  /*0e10*/  SYNCS.EXCH.64 URZ, [UR4+0x138], UR6 ;  /* 0x0001380604ff75b2 */ /* 0x0008620008000100 */
[----:B------:R4:W1:Y:S02]  /*0e20*/  SYNCS.EXCH.64 URZ, [UR4+0x148], UR6 ;  /* 0x0001480604ff75b2 */ /* 0x0008640008000100 */
[----:B----4-:R-:W-:Y:S01]  /*0e30*/  NOP ;  /* 0x0000000000007918 */ /* 0x010fe20000000000 */
.L_x_14:
[----:B---3--:R-:W3:Y:S01]  /*0e40*/  S2UR UR7, SR_CgaCtaId ;  /* 0x00000000000779c3 */ /* 0x008ee20000008800 */
[----:B------:R-:W-:Y:S01]  /*0e50*/  VOTEU.ALL UP0, P0 ;  /* 0x0000000000ff7886 */ /* 0x000fe20000000000 */
[----:B--2---:R-:W-:Y:S01]  /*0e60*/  UMOV UR4, 0x20 ;  /* 0x0000002000047882 */ /* 0x004fe20000000000 */
[----:B------:R-:W2:Y:S01]  /*0e70*/  LDCU UR29, c[0x0][0x36c] ;  /* 0x00006d80ff1d77ac */ /* 0x000ea20008000800 */
[----:B------:R-:W-:Y:S01]  /*0e80*/  NOP ;  /* 0x0000000000007918 */ /* 0x000fe20000000000 */
[----:B------:R-:W-:Y:S01]  /*0e90*/  LOP3.LUT R0, R98, 0x1f, RZ, 0xc0, !PT ;  /* 0x0000001f62007812 */ /* 0x000fe200078ec0ff */
[----:B------:R-:W-:Y:S01]  /*0ea0*/  @!UP0 UMOV UR6, 0x400 ;  /* 0x0000040000068882 */ /* 0x000fe20000000000 */
[----:B------:R-:W-:-:S04]  /*0eb0*/  @!UP0 UIADD3 UR4, UPT, UPT, -UR4, 0x100000, URZ ;  /* 0x0010000004048890 */ /* 0x000fc8000fffe1ff */
[----:B------:R-:W-:Y:S02]  /*0ec0*/  @!UP0 USHF.L.U32 UR5, UR4, 0xb, URZ ;  /* 0x0000000b04058899 */ /* 0x000fe400080006ff */
[----:B------:R-:W-:Y:S02]  /*0ed0*/  @!UP0 USHF.L.U32 UR4, UR4, 0x1, URZ ;  /* 0x0000000104048899 */ /* 0x000fe400080006ff */
[----:B------:R-:W-:Y:S02]  /*0ee0*/  UISETP.NE.AND UP4, UPT, UR21, URZ, UPT ;  /* 0x000000ff1500728c */ /* 0x000fe4000bf85270 */
[----:B--2---:R-:W-:Y:S02]  /*0ef0*/  UISETP.EQ.U32.AND UP1, UPT, UR29, 0x1, UPT ;  /* 0x000000011d00788c */ /* 0x004fe4000bf22070 */
[----:B---3--:R-:W-:Y:S01]  /*0f00*/  @!UP0 ULEA UR6, UR7, UR6, 0x18 ;  /* 0x0000000607068291 */ /* 0x008fe2000f8ec0ff */
[----:B------:R-:W-:Y:S01]  /*0f10*/  VOTEU.ALL UP0, P0 ;  /* 0x0000000000ff7886 */ /* 0x000fe20000000000 */
[----:B------:R-:W2:Y:S10]  /*0f20*/  FENCE.VIEW.ASYNC.S ;  /* 0x00000000000073c6 */ /* 0x000eb40000000000 */
[----:B--2---:R2:W3:Y:S01]  /*0f30*/  @!UP0 SYNCS.EXCH.64 URZ, [UR6+0x150], UR4 ;  /* 0x0001500406ff85b2 */ /* 0x0044e20008000100 */
[----:B------:R-:W-:Y:S05]  /*0f40*/  BRA.U !UP1, `(.L_x_15) ;  /* 0x0000000109087547 */ /* 0x000fea000b800000 */
[----:B-1-3--:R-:W-:Y:S01]  /*0f50*/  UCGABAR_ARV ;  /* 0x00000000000079c7 */ /* 0x00afe20008000000 */
[----:B------:R-:W-:Y:S05]  /*0f60*/  BRA `(.L_x_16) ;  /* 0x0000000000047947 */ /* 0x000fea0003800000 */
.L_x_15:
[----:B-1-3--:R-:W-:Y:S01]  /*0f70*/  NOP ;  /* 0x0000000000007918 */ /* 0x00afe20000000000 */
.L_x_16:
[----:B------:R-:W1:Y:S01]  /*0f80*/  S2UR UR32, SR_CTAID.X ;  /* 0x00000000002079c3 */ /* 0x000e620000002500 */
[----:B------:R-:W-:-:S05]  /*0f90*/  CS2R.32 R87, SR_CgaSize ;  /* 0x0000000000577805 */ /* 0x000fca0000008a00 */
[----:B------:R-:W-:-:S05]  /*0fa0*/  IMAD R87, R87, -0xa0, RZ ;  /* 0xffffff6057577824 */ /* 0x000fca00078e02ff */
[----:B------:R-:W-:-:S14]  /*0fb0*/  R2UR UR7, R87 ;  /* 0x00000000570772ca */ /* 0x000fdc00000e0000 */
[----:B------:R-:W3:Y:S01]  /*0fc0*/  LDCU UR7, c[0x0][UR7+0x2b0] ;  /* 0x00005600070777ac */ /* 0x000ee20008000800 */
[----:B------:R-:W-:-:S05]  /*0fd0*/  CS2R.32 R87, SR_CgaSize ;  /* 0x0000000000577805 */ /* 0x000fca0000008a00 */
[----:B------:R-:W-:-:S05]  /*0fe0*/  IMAD R87, R87, -0xa0, RZ ;  /* 0xffffff6057577824 */ /* 0x000fca00078e02ff */
[----:B------:R-:W-:-:S14]  /*0ff0*/  R2UR UR10, R87 ;  /* 0x00000000570a72ca */ /* 0x000fdc00000e0000 */
[----:B------:R-:W4:Y:S01]  /*1000*/  LDCU UR10, c[0x0][UR10+0x2b4] ;  /* 0x000056800a0a77ac */ /* 0x000f220008000800 */
[----:B------:R-:W2:Y:S01]  /*1010*/  S2UR UR9, SR_CTAID.Y ;  /* 0x00000000000979c3 */ /* 0x000ea20000002600 */
[----:B------:R-:W-:-:S05]  /*1020*/  CS2R.32 R87, SR_CgaSize ;  /* 0x0000000000577805 */ /* 0x000fca0000008a00 */
[----:B------:R-:W-:-:S05]  /*1030*/  IMAD R87, R87, -0xa0, RZ ;  /* 0xffffff6057577824 */ /* 0x000fca00078e02ff */
[----:B------:R-:W-:-:S14]  /*1040*/  R2UR UR11, R87 ;  /* 0x00000000570b72ca */ /* 0x000fdc00000e0000 */
[----:B------:R-:W4:Y:S01]  /*1050*/  LDCU UR11, c[0x0][UR11+0x2a0] ;  /* 0x000054000b0b77ac */ /* 0x000f220008000800 */
[----:B------:R-:W-:-:S05]  /*1060*/  CS2R.32 R87, SR_CgaSize ;  /* 0x0000000000577805 */ /* 0x000fca0000008a00 */
[----:B------:R-:W-:-:S05]  /*1070*/  IMAD R87, R87, -0xa0, RZ ;  /* 0xffffff6057577824 */ /* 0x000fca00078e02ff */
[----:B------:R-:W-:-:S14]  /*1080*/  R2UR UR12, R87 ;  /* 0x00000000570c72ca */ /* 0x000fdc00000e0000 */
[----:B------:R-:W4:Y:S01]  /*1090*/  LDCU UR12, c[0x0][UR12+0x2a4] ;  /* 0x000054800c0c77ac */ /* 0x000f220008000800 */
[----:B------:R-:W4:Y:S01]  /*10a0*/  S2UR UR13, SR_CgaCtaId ;  /* 0x00000000000d79c3 */ /* 0x000f220000008800 */
[----:B------:R-:W4:Y:S01]  /*10b0*/  LDCU UR24, c[0x0][0xb24] ;  /* 0x00016480ff1877ac */ /* 0x000f220008000800 */
[----:B------:R-:W-:Y:S01]  /*10c0*/  UMOV UR26, 0x1111 ;  /* 0x00001111001a7882 */ /* 0x000fe20000000000 */
[----:B------:R-:W-:Y:S01]  /*10d0*/  UMOV UR25, 0x5 ;  /* 0x0000000500197882 */ /* 0x000fe20000000000 */
[----:B------:R-:W4:Y:S01]  /*10e0*/  LDCU UR42, c[0x0][0xb24] ;  /* 0x00016480ff2a77ac */ /* 0x000f220008000800 */
[----:B-1----:R-:W-:-:S03]  /*10f0*/  I2FP.F32.U32 R3, UR32 ;  /* 0x0000002000037c45 */ /* 0x002fc60008201000 */
[----:B------:R-:W1:Y:S01]  /*1100*/  S2UR UR36, SR_CTAID.Z ;  /* 0x00000000002479c3 */ /* 0x000e620000002700 */
[----:B------:R-:W1:Y:S01]  /*1110*/  LDCU UR28, c[0x0][0xb30] ;  /* 0x00016600ff1c77ac */ /* 0x000e620008000800 */
[----:B---3--:R-:W-:Y:S01]  /*1120*/  FMUL R3, R3, UR7 ;  /* 0x0000000703037c20 */ /* 0x008fe20008400000 */
[----:B------:R-:W-:Y:S01]  /*1130*/  UISETP.NE.AND UP5, UPT, UR21, 0x2, UPT ;  /* 0x000000021500788c */ /* 0x000fe2000bfa5270 */
[----:B--2---:R-:W-:Y:S01]  /*1140*/  I2FP.F32.U32 R2, UR9 ;  /* 0x0000000900027c45 */ /* 0x004fe20008201000 */
[----:B------:R-:W-:Y:S01]  /*1150*/  UMOV UR20, UR9 ;  /* 0x0000000900147c82 */ /* 0x000fe20008000000 */
[----:B------:R-:W-:Y:S02]  /*1160*/  UMOV UR16, UR32 ;  /* 0x0000002000107c82 */ /* 0x000fe40008000000 */
[----:B------:R-:W2:Y:S01]  /*1170*/  F2I.U32.TRUNC.NTZ R3, R3 ;  /* 0x0000000300037305 */ /* 0x000ea2000020f000 */
[----:B----4-:R-:W-:Y:S01]  /*1180*/  UISETP.GE.AND UP6, UPT, UR24, 0x1, UPT ;  /* 0x000000011800788c */ /* 0x010fe2000bfc6270 */
[----:B------:R-:W-:Y:S01]  /*1190*/  FMUL R2, R2, UR10 ;  /* 0x0000000a02027c20 */ /* 0x000fe20008400000 */
[----:B------:R-:W-:-:S02]  /*11a0*/  USHF.R.U32.HI UR4, URZ, 0x2, UR13 ;  /* 0x00000002ff047899 */ /* 0x000fc4000801160d */
[----:B------:R-:W-:-:S03]  /*11b0*/  ULOP3.LUT UR6, UR13, 0xc, URZ, 0xc0, !UPT ;  /* 0x0000000c0d067892 */ /* 0x000fc6000f8ec0ff */
[----:B------:R-:W3:Y:S01]  /*11c0*/  F2I.U32.TRUNC.NTZ R2, R2 ;  /* 0x0000000200027305 */ /* 0x000ee2000020f000 */
[----:B------:R-:W-:Y:S02]  /*11d0*/  ULOP3.LUT UR33, UR4, 0x3, URZ, 0xc0, !UPT ;  /* 0x0000000304217892 */ /* 0x000fe4000f8ec0ff */
[----:B------:R-:W-:Y:S02]  /*11e0*/  ULOP3.LUT UR8, UR13, 0x3, URZ, 0xc0, !UPT ;  /* 0x000000030d087892 */ /* 0x000fe4000f8ec0ff */
[----:B------:R-:W-:Y:S02]  /*11f0*/  ULOP3.LUT UR4, UR6, 0x1, UR13, 0xf8, !UPT ;  /* 0x0000000106047892 */ /* 0x000fe4000f8ef80d */
[----:B------:R-:W-:Y:S01]  /*1200*/  USHF.R.U32.HI UR5, URZ, 0x1, UR13 ;  /* 0x00000001ff057899 */ /* 0x000fe2000801160d */
[----:B--2---:R-:W-:Y:S01]  /*1210*/  R2UR UR6, R3 ;  /* 0x00000000030672ca */ /* 0x004fe200000e0000 */
[----:B------:R-:W-:Y:S01]  /*1220*/  UISETP.GT.U32.AND UP1, UPT, UR8, 0xffff, UPT ;  /* 0x0000ffff0800788c */ /* 0x000fe2000bf24070 */
[----:B------:R-:W-:Y:S01]  /*1230*/  PRMT R3, RZ, 0x7610, R3 ;  /* 0x00007610ff037816 */ /* 0x000fe20000000003 */
[----:B------:R-:W-:-:S02]  /*1240*/  UISETP.GT.U32.AND UP0, UPT, UR4, 0xffff, UPT ;  /* 0x0000ffff0400788c */ /* 0x000fc4000bf04070 */
[----:B------:R-:W-:Y:S01]  /*1250*/  ULOP3.LUT UR34, UR5, 0x1, URZ, 0xc0, !UPT ;  /* 0x0000000105227892 */ /* 0x000fe2000f8ec0ff */
[----:B---3--:R-:W-:Y:S01]  /*1260*/  R2UR UR7, R2 ;  /* 0x00000000020772ca */ /* 0x008fe200000e0000 */
[----:B------:R-:W-:Y:S01]  /*1270*/  USEL UR5, UR8, 0xffff, !UP1 ;  /* 0x0000ffff08057887 */ /* 0x000fe2000c800000 */
[----:B------:R-:W-:Y:S01]  /*1280*/  PRMT R2, RZ, 0x7610, R2 ;  /* 0x00007610ff027816 */ /* 0x000fe20000000002 */
[----:B------:R-:W-:Y:S02]  /*1290*/  USEL UR4, UR4, 0xffff, !UP0 ;  /* 0x0000ffff04047887 */ /* 0x000fe4000c000000 */
[----:B------:R-:W-:Y:S02]  /*12a0*/  ULOP3.LUT UR5, UR5, 0xffff, URZ, 0xc0, !UPT ;  /* 0x0000ffff05057892 */ /* 0x000fe4000f8ec0ff */
[----:B------:R-:W-:Y:S02]  /*12b0*/  ULOP3.LUT UR4, UR4, 0xffff, URZ, 0xc0, !UPT ;  /* 0x0000ffff04047892 */ /* 0x000fe4000f8ec0ff */
[----:B------:R-:W-:-:S02]  /*12c0*/  USHF.L.U32 UR26, UR26, UR5, URZ ;  /* 0x000000051a1a7299 */ /* 0x000fc400080006ff */
[----:B------:R-:W-:Y:S02]  /*12d0*/  USHF.L.U32 UR25, UR25, UR4, URZ ;  /* 0x0000000419197299 */ /* 0x000fe400080006ff */
[----:B------:R-:W-:Y:S02]  /*12e0*/  UIADD3 UR5, UPT, UPT, -UR6, URZ, URZ ;  /* 0x000000ff06057290 */ /* 0x000fe4000fffe1ff */
[----:B------:R-:W-:Y:S02]  /*12f0*/  UIADD3 UR4, UPT, UPT, -UR7, URZ, URZ ;  /* 0x000000ff07047290 */ /* 0x000fe4000fffe1ff */
[----:B------:R-:W-:Y:S02]  /*1300*/  UIMAD UR5, UR11, UR5, UR32 ;  /* 0x000000050b0572a4 */ /* 0x000fe4000f8e0220 */
[----:B------:R-:W-:Y:S02]  /*1310*/  UIMAD UR4, UR12, UR4, UR9 ;  /* 0x000000040c0472a4 */ /* 0x000fe4000f8e0209 */
[----:B------:R-:W-:-:S02]  /*1320*/  USHF.L.U32 UR31, UR13, 0x9, URZ ;  /* 0x000000090d1f7899 */ /* 0x000fc400080006ff */
[----:B------:R-:W-:Y:S01]  /*1330*/  USHF.L.U32 UR30, UR13, 0xa, URZ ;  /* 0x0000000a0d1e7899 */ /* 0x000fe200080006ff */
[----:B------:R-:W-:Y:S01]  /*1340*/  IMAD.U32 R87, RZ, RZ, UR5 ;  /* 0x00000005ff577e24 */ /* 0x000fe2000f8e00ff */
[----:B------:R-:W-:Y:S01]  /*1350*/  ULOP3.LUT UR31, UR31, 0x1800, URZ, 0xc0, !UPT ;  /* 0x000018001f1f7892 */ /* 0x000fe2000f8ec0ff */
[----:B------:R-:W-:Y:S01]  /*1360*/  IMAD.U32 R86, RZ, RZ, UR4 ;  /* 0x00000004ff567e24 */ /* 0x000fe2000f8e00ff */
[----:B------:R-:W-:Y:S01]  /*1370*/  ULOP3.LUT UR30, UR30, 0x800, URZ, 0xc0, !UPT ;  /* 0x000008001e1e7892 */ /* 0x000fe2000f8ec0ff */
[----:B-1----:R-:W-:Y:S11]  /*1380*/  BRA.U UP4, `(.L_x_17) ;  /* 0x0000000104b47547 */ /* 0x002ff6000b800000 */
[----:B------:R-:W-:Y:S02]  /*1390*/  R2UR UR18, R86 ;  /* 0x00000000561272ca */ /* 0x000fe400000e0000 */
[----:B------:R-:W-:-:S11]  /*13a0*/  R2UR UR19, R87 ;  /* 0x00000000571372ca */ /* 0x000fd600000e0000 */
[----:B------:R-:W-:Y:S02]  /*13b0*/  UISETP.NE.AND UP0, UPT, UR18, URZ, UPT ;  /* 0x000000ff1200728c */ /* 0x000fe4000bf05270 */
[----:B------:R-:W-:Y:S02]  /*13c0*/  ULOP3.LUT UR4, UR19, 0x2, URZ, 0x3c, !UPT ;  /* 0x0000000213047892 */ /* 0x000fe4000f8e3cff */
[----:B------:R-:W-:Y:S02]  /*13d0*/  UISETP.GT.U32.AND UP1, UPT, UR19, 0x1, UP0 ;  /* 0x000000011300788c */ /* 0x000fe40008724070 */
[----:B------:R-:W-:Y:S02]  /*13e0*/  UISETP.NE.AND UP2, UPT, UR18, 0x1, UPT ;  /* 0x000000011200788c */ /* 0x000fe4000bf45270 */
[----:B------:R-:W-:Y:S02]  /*13f0*/  UISETP.GT.U32.AND UP0, UPT, UR4, 0x1, UP0 ;  /* 0x000000010400788c */ /* 0x000fe40008704070 */
[----:B------:R-:W-:-:S02]  /*1400*/  USEL UR7, URZ, 0x1, UP1 ;  /* 0x00000001ff077887 */ /* 0x000fc40008800000 */
[----:B------:R-:W-:Y:S02]  /*1410*/  USEL UR8, URZ, 0x2, UP1 ;  /* 0x00000002ff087887 */ /* 0x000fe40008800000 */
[----:B------:R-:W-:Y:S02]  /*1420*/  UISETP.GT.U32.AND UP1, UPT, UR19, 0x1, UP2 ;  /* 0x000000011300788c */ /* 0x000fe40009724070 */
[----:B------:R-:W-:Y:S02]  /*1430*/  USEL UR12, URZ, 0x4, UP0 ;  /* 0x00000004ff0c7887 */ /* 0x000fe40008000000 */
[----:B------:R-:W-:Y:S02]  /*1440*/  USEL UR15, URZ, 0x8, UP0 ;  /* 0x00000008ff0f7887 */ /* 0x000fe40008000000 */
[----:B------:R-:W-:Y:S02]  /*1450*/  UISETP.GT.U32.AND UP0, UPT, UR4, 0x1, UP2 ;  /* 0x000000010400788c */ /* 0x000fe40009704070 */
[----:B------:R-:W-:-:S02]  /*1460*/  USEL UR6, URZ, 0x10, UP1 ;  /* 0x00000010ff067887 */ /* 0x000fc40008800000 */
[----:B------:R-:W-:Y:S02]  /*1470*/  USEL UR11, URZ, 0x20, UP1 ;  /* 0x00000020ff0b7887 */ /* 0x000fe40008800000 */
[----:B------:R-:W-:Y:S02]  /*1480*/  UISETP.NE.AND UP1, UPT, UR18, 0x2, UPT ;  /* 0x000000021200788c */ /* 0x000fe4000bf25270 */
[----:B------:R-:W-:Y:S02]  /*1490*/  USEL UR14, URZ, 0x40, UP0 ;  /* 0x00000040ff0e7887 */ /* 0x000fe40008000000 */
[----:B------:R-:W-:Y:S02]  /*14a0*/  USEL UR17, URZ, 0x80, UP0 ;  /* 0x00000080ff117887 */ /* 0x000fe40008000000 */
[----:B------:R-:W-:Y:S02]  /*14b0*/  UISETP.GT.U32.AND UP0, UPT, UR19, 0x1, UP1 ;  /* 0x000000011300788c */ /* 0x000fe40008f04070 */
[----:B------:R-:W-:-:S02]  /*14c0*/  UISETP.NE.AND UP2, UPT, UR18, 0x3, UPT ;  /* 0x000000031200788c */ /* 0x000fc4000bf45270 */
[----:B------:R-:W-:Y:S02]  /*14d0*/  USEL UR5, URZ, 0x100, UP0 ;  /* 0x00000100ff057887 */ /* 0x000fe40008000000 */
[----:B------:R-:W-:Y:S02]  /*14e0*/  USEL UR10, URZ, 0x200, UP0 ;  /* 0x00000200ff0a7887 */ /* 0x000fe40008000000 */
[----:B------:R-:W-:Y:S02]  /*14f0*/  UISETP.GT.U32.AND UP0, UPT, UR19, 0x1, UP2 ;  /* 0x000000011300788c */ /* 0x000fe40009704070 */
[----:B------:R-:W-:Y:S02]  /*1500*/  UIADD3 UR5, UPT, UPT, UR5, UR6, UR7 ;  /* 0x0000000605057290 */ /* 0x000fe4000fffe007 */
[----:B------:R-:W-:Y:S02]  /*1510*/  USEL UR9, URZ, 0x1000, UP0 ;  /* 0x00001000ff097887 */ /* 0x000fe40008000000 */
[----:B------:R-:W-:-:S02]  /*1520*/  USEL UR13, URZ, 0x2000, UP0 ;  /* 0x00002000ff0d7887 */ /* 0x000fc40008000000 */
[----:B------:R-:W-:Y:S02]  /*1530*/  UIADD3 UR5, UPT, UPT, UR8, UR9, UR5 ;  /* 0x0000000908057290 */ /* 0x000fe4000fffe005 */
[----:B------:R-:W-:Y:S02]  /*1540*/  UISETP.GT.U32.AND UP1, UPT, UR4, 0x1, UP1 ;  /* 0x000000010400788c */ /* 0x000fe40008f24070 */
[----:B------:R-:W-:Y:S02]  /*1550*/  UIADD3 UR5, UPT, UPT, UR10, UR11, UR5 ;  /* 0x0000000b0a057290 */ /* 0x000fe4000fffe005 */
[----:B------:R-:W-:Y:S02]  /*1560*/  UISETP.GT.U32.AND UP0, UPT, UR4, 0x1, UP2 ;  /* 0x000000010400788c */ /* 0x000fe40009704070 */
[----:B------:R-:W-:Y:S02]  /*1570*/  USEL UR4, URZ, 0x400, UP1 ;  /* 0x00000400ff047887 */ /* 0x000fe40008800000 */
[----:B------:R-:W-:-:S02]  /*1580*/  UIADD3 UR5, UPT, UPT, UR12, UR13, UR5 ;  /* 0x0000000d0c057290 */ /* 0x000fc4000fffe005 */
[----:B------:R-:W-:Y:S02]  /*1590*/  USEL UR6, URZ, 0x4000, UP0 ;  /* 0x00004000ff067887 */ /* 0x000fe40008000000 */
[----:B------:R-:W-:Y:S02]  /*15a0*/  UIADD3 UR5, UPT, UPT, UR4, UR14, UR5 ;  /* 0x0000000e04057290 */ /* 0x000fe4000fffe005 */
[----:B------:R-:W-:Y:S02]  /*15b0*/  USEL UR7, URZ, 0x800, UP1 ;  /* 0x00000800ff077887 */ /* 0x000fe40008800000 */
[----:B------:R-:W-:Y:S02]  /*15c0*/  ULOP3.LUT UR4, UR19, 0xfffffffe, URZ, 0xc0, !UPT ;  /* 0xfffffffe13047892 */ /* 0x000fe4000f8ec0ff */
[----:B------:R-:W-:Y:S02]  /*15d0*/  UIADD3 UR5, UPT, UPT, UR15, UR6, UR5 ;  /* 0x000000060f057290 */ /* 0x000fe4000fffe005 */
[----:B------:R-:W-:-:S02]  /*15e0*/  ULEA UR4, UR18, UR4, 0x2 ;  /* 0x0000000412047291 */ /* 0x000fc4000f8e10ff */
[----:B------:R-:W-:Y:S02]  /*15f0*/  USEL UR6, URZ, 0x8000, UP0 ;  /* 0x00008000ff067887 */ /* 0x000fe40008000000 */
[----:B------:R-:W-:-:S03]  /*1600*/  UIADD3 UR5, UPT, UPT, UR7, UR17, UR5 ;  /* 0x0000001107057290 */ /* 0x000fc6000fffe005 */
[----:B------:R-:W-:Y:S01]  /*1610*/  UMOV UR7, 0x3 ;  /* 0x0000000300077882 */ /* 0x000fe20000000000 */
[----:B------:R-:W-:Y:S02]  /*1620*/  UIADD3 UR5, UPT, UPT, UR5, UR6, URZ ;  /* 0x0000000605057290 */ /* 0x000fe4000fffe0ff */
[----:B------:R-:W-:-:S04]  /*1630*/  USHF.L.U32 UR4, UR7, UR4, URZ ;  /* 0x0000000407047299 */ /* 0x000fc800080006ff */
[----:B------:R-:W-:Y:S02]  /*1640*/  IMAD.U32 R3, RZ, RZ, UR5 ;  /* 0x00000005ff037e24 */ /* 0x000fe4000f8e00ff */
[----:B------:R-:W-:Y:S02]  /*1650*/  IMAD.U32 R2, RZ, RZ, UR4 ;  /* 0x00000004ff027e24 */ /* 0x000fe4000f8e00ff */
.L_x_17:
[----:B------:R-:W-:Y:S05]  /*1660*/  BRA.U !UP6, `(.L_x_18) ;  /* 0x000000010ed47547 */ /* 0x000fea000b800000 */
[----:B------:R-:W1:Y:S01]  /*1670*/  LDCU.128 UR12, c[0x0][0xb10] ;  /* 0x00016200ff0c77ac */ /* 0x000e620008000c00 */
[----:B------:R-:W2:Y:S01]  /*1680*/  LDCU UR6, c[0x0][0x370] ;  /* 0x00006e00ff0677ac */ /* 0x000ea20008000800 */
[----:B------:R-:W3:Y:S01]  /*1690*/  LDCU UR5, c[0x0][0x374] ;  /* 0x00006e80ff0577ac */ /* 0x000ee20008000800 */
[----:B------:R-:W4:Y:S01]  /*16a0*/  LDCU UR27, c[0x0][0xb0c] ;  /* 0x00016180ff1b77ac */ /* 0x000f220008000800 */
[----:B------:R-:W4:Y:S01]  /*16b0*/  LDCU UR4, c[0x0][0xb20] ;  /* 0x00016400ff0477ac */ /* 0x000f220008000800 */
[----:B------:R-:W4:Y:S01]  /*16c0*/  LDCU.64 UR8, c[0x0][0xb28] ;  /* 0x00016500ff0877ac */ /* 0x000f220008000a00 */
[----:B-1----:R-:W-:Y:S02]  /*16d0*/  UISETP.NE.AND UP0, UPT, UR14, 0x1, UPT ;  /* 0x000000010e00788c */ /* 0x002fe4000bf05270 */
[----:B---3--:R-:W-:Y:S02]  /*16e0*/  UIMAD.WIDE.U32 UR10, UR5, UR15, URZ ;  /* 0x0000000f050a72a5 */ /* 0x008fe4000f8e00ff */
[----:B--2---:R-:W-:-:S02]  /*16f0*/  UIMAD.WIDE.U32 UR18, UR6, UR12, URZ ;  /* 0x0000000c061272a5 */ /* 0x004fc4000f8e00ff */
[----:B----4-:R-:W-:Y:S02]  /*1700*/  UISETP.NE.AND UP1, UPT, UR27, 0x1, UPT ;  /* 0x000000011b00788c */ /* 0x010fe4000bf25270 */
[----:B------:R-:W-:Y:S01]  /*1710*/  UISETP.NE.AND UP2, UPT, UR24, 0x1, UPT ;  /* 0x000000011800788c */ /* 0x000fe2000bf45270 */
[----:B------:R-:W-:Y:S02]  /*1720*/  UMOV UR10, UR11 ;  /* 0x0000000b000a7c82 */ /* 0x000fe40008000000 */
[----:B------:R-:W-:Y:S01]  /*1730*/  UMOV UR18, UR19 ;  /* 0x0000001300127c82 */ /* 0x000fe20008000000 */
[----:B------:R-:W-:Y:S02]  /*1740*/  @UP0 USHF.R.U32.HI UR5, URZ, UR4, UR10 ;  /* 0x00000004ff050299 */ /* 0x000fe4000801160a */
[----:B------:R-:W-:Y:S02]  /*1750*/  UIMAD.WIDE.U32 UR22, UR20, UR15, URZ ;  /* 0x0000000f141672a5 */ /* 0x000fe4000f8e00ff */
[----:B------:R-:W-:-:S02]  /*1760*/  UIMAD.WIDE.U32 UR10, UR5, UR8, URZ ;  /* 0x00000008050a72a5 */ /* 0x000fc4000f8e00ff */
[----:B------:R-:W-:Y:S02]  /*1770*/  @UP1 USHF.R.U32.HI UR6, URZ, UR13, UR18 ;  /* 0x0000000dff061299 */ /* 0x000fe40008011612 */
[----:B------:R-:W-:Y:S02]  /*1780*/  UIMAD.WIDE.U32 UR16, UR32, UR12, URZ ;  /* 0x0000000c201072a5 */ /* 0x000fe4000f8e00ff */
[----:B------:R-:W-:Y:S01]  /*1790*/  UIMAD.WIDE.U32 UR18, UR6, UR8, URZ ;  /* 0x00000008061272a5 */ /* 0x000fe2000f8e00ff */
[----:B------:R-:W-:Y:S01]  /*17a0*/  UMOV UR22, UR23 ;  /* 0x0000001700167c82 */ /* 0x000fe20008000000 */
[----:B------:R-:W-:Y:S01]  /*17b0*/  UMOV UR10, UR11 ;  /* 0x0000000b000a7c82 */ /* 0x000fe20008000000 */
[----:B------:R-:W-:Y:S02]  /*17c0*/  USHF.R.U32.HI UR22, URZ, UR4, UR22 ;  /* 0x00000004ff167299 */ /* 0x000fe40008011616 */
[----:B------:R-:W-:Y:S02]  /*17d0*/  @UP2 USHF.R.U32.HI UR5, URZ, UR9, UR10 ;  /* 0x00000009ff052299 */ /* 0x000fe4000801160a */
[----:B------:R-:W-:Y:S01]  /*17e0*/  UMOV UR7, UR19 ;  /* 0x0000001300077c82 */ /* 0x000fe20008000000 */
[----:B------:R-:W-:Y:S01]  /*17f0*/  UMOV UR16, UR17 ;  /* 0x0000001100107c82 */ /* 0x000fe20008000000 */
[----:B------:R-:W-:-:S02]  /*1800*/  @UP2 USHF.R.U32.HI UR6, URZ, UR9, UR7 ;  /* 0x00000009ff062299 */ /* 0x000fc40008011607 */
[----:B------:R-:W-:Y:S02]  /*1810*/  USHF.R.U32.HI UR16, URZ, UR13, UR16 ;  /* 0x0000000dff107299 */ /* 0x000fe40008011610 */
[----:B------:R-:W-:Y:S02]  /*1820*/  USEL UR4, UR20, UR22, !UP0 ;  /* 0x0000001614047287 */ /* 0x000fe4000c000000 */
[----:B------:R-:W-:Y:S02]  /*1830*/  UIMAD UR7, UR5, UR24, URZ ;  /* 0x00000018050772a4 */ /* 0x000fe4000f8e02ff */
[----:B------:R-:W-:Y:S02]  /*1840*/  USEL UR5, UR32, UR16, !UP1 ;  /* 0x0000001020057287 */ /* 0x000fe4000c800000 */
[----:B------:R-:W-:Y:S02]  /*1850*/  UIMAD UR12, UR6, UR24, URZ ;  /* 0x00000018060c72a4 */ /* 0x000fe4000f8e02ff */
[----:B------:R-:W-:-:S02]  /*1860*/  UISETP.GE.AND UP0, UPT, UR4, UR7, UPT ;  /* 0x000000070400728c */ /* 0x000fc4000bf06270 */
[----:B------:R-:W-:Y:S02]  /*1870*/  UIMAD.WIDE.U32 UR10, UR4, UR8, URZ ;  /* 0x00000008040a72a5 */ /* 0x000fe4000f8e00ff */
[----:B------:R-:W-:Y:S02]  /*1880*/  UISETP.GE.OR UP0, UPT, UR5, UR12, UP0 ;  /* 0x0000000c0500728c */ /* 0x000fe40008706670 */
[----:B------:R-:W-:Y:S02]  /*1890*/  UIMAD.WIDE.U32 UR12, UR5, UR8, URZ ;  /* 0x00000008050c72a5 */ /* 0x000fe4000f8e00ff */
[----:B------:R-:W-:Y:S01]  /*18a0*/  UIADD3 UR10, UPT, UPT, -UR4, URZ, URZ ;  /* 0x000000ff040a7290 */ /* 0x000fe2000fffe1ff */
[----:B------:R-:W-:Y:S01]  /*18b0*/  UMOV UR8, UR11 ;  /* 0x0000000b00087c82 */ /* 0x000fe20008000000 */
[----:B------:R-:W-:Y:S02]  /*18c0*/  UIADD3 UR16, UPT, UPT, -UR5, URZ, URZ ;  /* 0x000000ff05107290 */ /* 0x000fe4000fffe1ff */
[----:B------:R-:W-:-:S03]  /*18d0*/  USHF.R.U32.HI UR8, URZ, UR9, UR8 ;  /* 0x00000009ff087299 */ /* 0x000fc60008011608 */
[----:B------:R-:W-:Y:S01]  /*18e0*/  @!UP0 UMOV UR7, UR13 ;  /* 0x0000000d00078c82 */ /* 0x000fe20008000000 */
[----:B------:R-:W-:Y:S02]  /*18f0*/  UIMAD UR20, UR14, UR10, UR20 ;  /* 0x0000000a0e1472a4 */ /* 0x000fe4000f8e0214 */
[----:B------:R-:W-:Y:S02]  /*1900*/  USEL UR8, UR4, UR8, !UP2 ;  /* 0x0000000804087287 */ /* 0x000fe4000d000000 */
[----:B------:R-:W-:Y:S02]  /*1910*/  @!UP0 USHF.R.U32.HI UR7, URZ, UR9, UR7 ;  /* 0x00000009ff078299 */ /* 0x000fe40008011607 */
[----:B------:R-:W-:Y:S02]  /*1920*/  UIADD3 UR9, UPT, UPT, -UR8, URZ, URZ ;  /* 0x000000ff08097290 */ /* 0x000fe4000fffe1ff */
[----:B------:R-:W-:Y:S02]  /*1930*/  @!UP0 USEL UR7, UR5, UR7, !UP2 ;  /* 0x0000000705078287 */ /* 0x000fe4000d000000 */
[----:B------:R-:W-:-:S02]  /*1940*/  UIMAD UR9, UR24, UR9, UR4 ;  /* 0x00000009180972a4 */ /* 0x000fc4000f8e0204 */
[----:B------:R-:W-:Y:S02]  /*1950*/  @!UP0 UIADD3 UR8, UPT, UPT, UR8, -UR7, URZ ;  /* 0x8000000708088290 */ /* 0x000fe4000fffe0ff */
[----:B------:R-:W-:Y:S02]  /*1960*/  @!UP0 UIMAD UR6, UR9, UR6, UR7 ;  /* 0x00000006090682a4 */ /* 0x000fe4000f8e0207 */
[----:B------:R-:W-:Y:S02]  /*1970*/  @!UP0 UIMAD UR4, UR8, UR24, UR5 ;  /* 0x00000018080482a4 */ /* 0x000fe4000f8e0205 */
[----:B------:R-:W-:Y:S02]  /*1980*/  UIMAD UR16, UR27, UR16, UR32 ;  /* 0x000000101b1072a4 */ /* 0x000fe4000f8e0220 */
[----:B------:R-:W-:Y:S01]  /*1990*/  UIMAD UR20, UR4, UR14, UR20 ;  /* 0x0000000e041472a4 */ /* 0x000fe2000f8e0214 */
[----:B------:R-:W-:Y:S02]  /*19a0*/  @!UP0 UMOV UR5, UR6 ;  /* 0x0000000600058c82 */ /* 0x000fe40008000000 */
[----:B------:R-:W-:-:S12]  /*19b0*/  UIMAD UR16, UR5, UR27, UR16 ;  /* 0x0000001b051072a4 */ /* 0x000fd8000f8e0210 */
.L_x_18:
[----:B------:R-:W-:-:S09]  /*19c0*/  UISETP.NE.AND UP0, UPT, UR28, 0x1, UPT ;  /* 0x000000011c00788c */ /* 0x000fd2000bf05270 */
[----:B------:R-:W-:Y:S05]  /*19d0*/  BRA.U UP0, `(.L_x_19) ;  /* 0x0000000100447547 */ /* 0x000fea000b800000 */
[----:B------:R-:W1:Y:S01]  /*19e0*/  LDCU.128 UR8, c[0x0][0xb10] ;  /* 0x00016200ff0877ac */ /* 0x000e620008000c00 */
[----:B------:R-:W2:Y:S01]  /*19f0*/  LDCU UR12, c[0x0][0xb0c] ;  /* 0x00016180ff0c77ac */ /* 0x000ea20008000800 */
[----:B------:R-:W3:Y:S01]  /*1a00*/  LDCU UR13, c[0x0][0xb20] ;  /* 0x00016400ff0d77ac */ /* 0x000ee20008000800 */
[----:B-1----:R-:W-:Y:S02]  /*1a10*/  UIMAD.WIDE.U32 UR6, UR16, UR8, URZ ;  /* 0x00000008100672a5 */ /* 0x002fe4000f8e00ff */
[----:B------:R-:W-:Y:S02]  /*1a20*/  UIMAD.WIDE.U32 UR4, UR20, UR11, URZ ;  /* 0x0000000b140472a5 */ /* 0x000fe4000f8e00ff */
[----:B--2---:R-:W-:Y:S02]  /*1a30*/  UISETP.NE.AND UP1, UPT, UR12, 0x1, UPT ;  /* 0x000000010c00788c */ /* 0x004fe4000bf25270 */
[----:B------:R-:W-:Y:S01]  /*1a40*/  UISETP.NE.AND UP0, UPT, UR10, 0x1, UPT ;  /* 0x000000010a00788c */ /* 0x000fe2000bf05270 */
[----:B------:R-:W-:-:S02]  /*1a50*/  UMOV UR6, UR7 ;  /* 0x0000000700067c82 */ /* 0x000fc40008000000 */
[----:B------:R-:W-:Y:S01]  /*1a60*/  UMOV UR4, UR5 ;  /* 0x0000000500047c82 */ /* 0x000fe20008000000 */
[----:B------:R-:W-:Y:S02]  /*1a70*/  USHF.R.U32.HI UR6, URZ, UR9, UR6 ;  /* 0x00000009ff067299 */ /* 0x000fe40008011606 */
[----:B---3--:R-:W-:Y:S02]  /*1a80*/  USHF.R.U32.HI UR4, URZ, UR13, UR4 ;  /* 0x0000000dff047299 */ /* 0x008fe40008011604 */
[----:B------:R-:W-:Y:S02]  /*1a90*/  USEL UR5, UR16, UR6, !UP1 ;  /* 0x0000000610057287 */ /* 0x000fe4000c800000 */
[----:B------:R-:W-:-:S04]  /*1aa0*/  USEL UR4, UR20, UR4, !UP0 ;  /* 0x0000000414047287 */ /* 0x000fc8000c000000 */
[----:B------:R-:W-:Y:S02]  /*1ab0*/  UIADD3 UR6, UPT, UPT, -UR4, UR5, URZ ;  /* 0x0000000504067290 */ /* 0x000fe4000fffe1ff */
[----:B------:R-:W-:Y:S02]  /*1ac0*/  UIADD3 UR4, UPT, UPT, UR4, -UR5, URZ ;  /* 0x8000000504047290 */ /* 0x000fe4000fffe0ff */
[----:B------:R-:W-:Y:S02]  /*1ad0*/  UIMAD UR20, UR6, UR10, UR20 ;  /* 0x0000000a061472a4 */ /* 0x000fe4000f8e0214 */
[----:B------:R-:W-:-:S12]  /*1ae0*/  UIMAD UR16, UR4, UR12, UR16 ;  /* 0x0000000c041072a4 */ /* 0x000fd8000f8e0210 */
.L_x_19:
[----:B------:R-:W-:-:S09]  /*1af0*/  UISETP.EQ.U32.AND UP0, UPT, UR29, 0x1, UPT ;  /* 0x000000011d00788c */ /* 0x000fd2000bf02070 */
[----:B------:R-:W-:Y:S05]  /*1b00*/  BRA.U !UP0, `(.L_x_20) ;  /* 0x00000001080c7547 */ /* 0x000fea000b800000 */
[----:B------:R-:W-:Y:S01]  /*1b10*/  UCGABAR_WAIT ;  /* 0x0000000000007dc7 */ /* 0x000fe20008000000 */
[----:B------:R-:W-:Y:S01]  /*1b20*/  CCTL.IVALL ;  /* 0x00000000ff00798f */ /* 0x000fe20002000000 */
[----:B------:R-:W-:Y:S05]  /*1b30*/  BRA `(.L_x_21) ;  /* 0x0000000000047947 */ /* 0x000fea0003800000 */
.L_x_20:
[----:B------:R-:W-:Y:S06]  /*1b40*/  BAR.SYNC.DEFER_BLOCKING 0x0 ;  /* 0x0000000000007b1d */ /* 0x000fec0000010000 */
.L_x_21:
[----:B------:R-:W-:Y:S05]  /*1b50*/  BRA.U UP5, `(.L_x_22) ;  /* 0x0000001505947547 */ /* 0x000fea000b800000 */
[----:B------:R-:W1:Y:S01]  /*1b60*/  S2UR UR8, SR_CgaCtaId ;  /* 0x00000000000879c3 */ /* 0x000e620000008800 */
[----:B------:R-:W2:Y:S01]  /*1b70*/  LDCU UR7, c[0x0][0x38c] ;  /* 0x00007180ff0777ac */ /* 0x000ea20008000800 */
[----:B------:R-:W-:Y:S01]  /*1b80*/  PLOP3.LUT P1, PT, PT, PT, UP3, 0x80, 0x8 ;  /* 0x000000000008781c */ /* 0x000fe20003f2f038 */
[----:B------:R-:W-:Y:S01]  /*1b90*/  IMAD.MOV.U32 R12, RZ, RZ, 0x1 ;  /* 0x00000001ff0c7424 */ /* 0x000fe200078e00ff */
[----:B------:R-:W-:Y:S01]  /*1ba0*/  ISETP.NE.AND P2, PT, R0, RZ, P3 ;  /* 0x000000ff0000720c */ /* 0x000fe20001f45270 */
[----:B------:R-:W-:Y:S01]  /*1bb0*/  UMOV UR4, 0x400 ;  /* 0x0000040000047882 */ /* 0x000fe20000000000 */
[----:B------:R-:W-:Y:S01]  /*1bc0*/  UISETP.NE.AND UP0, UPT, UR21, URZ, UPT ;  /* 0x000000ff1500728c */ /* 0x000fe2000bf05270 */
[----:B------:R-:W-:Y:S01]  /*1bd0*/  PLOP3.LUT P1, PT, P1, PT, PT, 0x8, 0x80 ;  /* 0x000000000080781c */ /* 0x000fe20000f2e170 */
[----:B------:R-:W-:Y:S01]  /*1be0*/  USHF.L.U32 UR6, UR32, 0x6, URZ ;  /* 0x0000000620067899 */ /* 0x000fe200080006ff */
[----:B------:R-:W-:Y:S01]  /*1bf0*/  CS2R R10, SRZ ;  /* 0x00000000000a7805 */ /* 0x000fe2000001ff00 */
[----:B------:R-:W-:Y:S01]  /*1c00*/  USEL UR24, UR49, 0x2, UP0 ;  /* 0x0000000231187887 */ /* 0x000fe20008000000 */
[----:B------:R-:W-:Y:S01]  /*1c10*/  IMAD.MOV.U32 R9, RZ, RZ, RZ ;  /* 0x000000ffff097224 */ /* 0x000fe200078e00ff */
[----:B------:R-:W-:Y:S01]  /*1c20*/  USHF.L.U32 UR48, UR32, 0x7, URZ ;  /* 0x0000000720307899 */ /* 0x000fe200080006ff */
[----:B------:R-:W-:Y:S01]  /*1c30*/  IMAD.MOV.U32 R8, RZ, RZ, 0x1 ;  /* 0x00000001ff087424 */ /* 0x000fe200078e00ff */
[----:B------:R-:W3:Y:S02]  /*1c40*/  LDCU UR44, c[0x0][0x370] ;  /* 0x00006e00ff2c77ac */ /* 0x000ee40008000800 */
[----:B------:R-:W-:-:S02]  /*1c50*/  ULOP3.LUT UR48, UR48, 0x80, URZ, 0xc0, !UPT ;  /* 0x0000008030307892 */ /* 0x000fc4000f8ec0ff */
[----:B--2---:R-:W-:Y:S02]  /*1c60*/  UIADD3 UR5, UPT, UPT, UR7, 0x3f, URZ ;  /* 0x0000003f07057890 */ /* 0x004fe4000fffe0ff */
[----:B------:R-:W-:Y:S02]  /*1c70*/  UIADD3 UR51, UPT, UPT, UR7, 0x7e, URZ ;  /* 0x0000007e07337890 */ /* 0x000fe4000fffe0ff */
[----:B-1----:R-:W-:Y:S02]  /*1c80*/  ULEA UR21, UR8, UR4, 0x18 ;  /* 0x0000000408157291 */ /* 0x002fe4000f8ec0ff */
[----:B------:R-:W-:Y:S02]  /*1c90*/  USHF.R.S32.HI UR4, URZ, 0x1f, UR5 ;  /* 0x0000001fff047899 */ /* 0x000fe40008011405 */
[----:B------:R-:W-:Y:S02]  /*1ca0*/  UIADD3 UR7, UPT, UPT, UR7, -0x1, URZ ;  /* 0xffffffff07077890 */ /* 0x000fe4000fffe0ff */
[----:B------:R-:W-:-:S02]  /*1cb0*/  ULEA.HI UR4, UR4, UR5, URZ, 0x6 ;  /* 0x0000000504047291 */ /* 0x000fc4000f8f30ff */
[----:B------:R-:W-:Y:S02]  /*1cc0*/  UISETP.GE.U32.AND UP1, UPT, UR7, -0x7f, UPT ;  /* 0xffffff810700788c */ /* 0x000fe4000bf26070 */
[----:B------:R-:W-:Y:S02]  /*1cd0*/  USHF.R.S32.HI UR46, URZ, 0x6, UR4 ;  /* 0x00000006ff2e7899 */ /* 0x000fe40008011404 */
[----:B------:R-:W-:Y:S02]  /*1ce0*/  ULOP3.LUT UR5, UR6, 0x40, URZ, 0xc0, !UPT ;  /* 0x0000004006057892 */ /* 0x000fe4000f8ec0ff */
[----:B------:R-:W-:Y:S02]  /*1cf0*/  UISETP.LT.U32.AND UP0, UPT, UR46, 0x8, UPT ;  /* 0x000000082e00788c */ /* 0x000fe4000bf01070 */
[----:B------:R-:W-:Y:S02]  /*1d00*/  ULEA UR39, UR31, UR21, 0x1 ;  /* 0x000000151f277291 */ /* 0x000fe4000f8e08ff */
[----:B------:R-:W-:-:S02]  /*1d10*/  USEL UR45, UR46, 0x8, UP0 ;  /* 0x000000082e2d7887 */ /* 0x000fc40008000000 */
[----:B------:R-:W-:Y:S02]  /*1d20*/  ULEA UR38, UR30, UR21, 0x1 ;  /* 0x000000151e267291 */ /* 0x000fe4000f8e08ff */
[----:B------:R-:W-:Y:S02]  /*1d30*/  UIADD3 UR4, UPT, UPT, UR45, -0x1, URZ ;  /* 0xffffffff2d047890 */ /* 0x000fe4000fffe0ff */
[----:B------:R-:W-:Y:S01]  /*1d40*/  @UP1 UIADD3 UR4, UPT, UPT, UR45, URZ, URZ ;  /* 0x000000ff2d041290 */ /* 0x000fe2000fffe0ff */
[----:B------:R-:W1:Y:S01]  /*1d50*/  LDCU.64 UR28, c[0x0][0x348] ;  /* 0x00006900ff1c77ac */ /* 0x000e620008000a00 */
[----:B------:R-:W2:Y:S01]  /*1d60*/  LDCU UR43, c[0x0][0x374] ;  /* 0x00006e80ff2b77ac */ /* 0x000ea20008000800 */
[----:B------:R-:W-:Y:S02]  /*1d70*/  ULEA UR49, UR34, UR5, 0x5 ;  /* 0x0000000522317291 */ /* 0x000fe4000f8e28ff */
[----:B------:R-:W-:Y:S02]  /*1d80*/  ULEA UR48, UR33, UR48, 0x5 ;  /* 0x0000003021307291 */ /* 0x000fe4000f8e28ff */
[----:B------:R-:W-:-:S02]  /*1d90*/  UIADD3 UR39, UPT, UPT, UR39, 0x8400, URZ ;  /* 0x0000840027277890 */ /* 0x000fc4000fffe0ff */
[----:B------:R-:W-:Y:S02]  /*1da0*/  UIADD3 UR38, UPT, UPT, UR38, 0x28400, URZ ;  /* 0x0002840026267890 */ /* 0x000fe4000fffe0ff */
[----:B------:R-:W-:Y:S02]  /*1db0*/  UIADD3 UR50, UPT, UPT, UR46, -UR45, URZ ;  /* 0x8000002d2e327290 */ /* 0x000fe4000fffe0ff */
[----:B------:R-:W-:Y:S02]  /*1dc0*/  UIADD3 UR37, UPT, UPT, UR4, 0x1, URZ ;  /* 0x0000000104257890 */ /* 0x000fe4000fffe0ff */
[----:B------:R-:W-:Y:S01]  /*1dd0*/  UIADD3 UR47, UPT, UPT, -UR4, URZ, URZ ;  /* 0x000000ff042f7290 */ /* 0x000fe2000fffe1ff */
[----:B---3--:R-:W-:-:S11]  /*1de0*/  UMOV UR13, URZ ;  /* 0x000000ff000d7c82 */ /* 0x008fd60008000000 */
.L_x_42:
[----:B------:R-:W3:Y:S02]  /*1df0*/  S2UR UR4, SR_CgaCtaId ;  /* 0x00000000000479c3 */ /* 0x000ee40000008800 */
[----:B---3--:R-:W-:-:S09]  /*1e00*/  UISETP.NE.AND UP0, UPT, UR4, URZ, UPT ;  /* 0x000000ff0400728c */ /* 0x008fd2000bf05270 */
[----:B-1----:R-:W-:Y:S05]  /*1e10*/  BRA.U UP0, `(.L_x_23) ;  /* 0x0000000100287547 */ /* 0x002fea000b800000 */
[----:B------:R-:W-:Y:S02]  /*1e20*/  LEA R0, R9, UR21, 0x3 ;  /* 0x0000001509007c11 */ /* 0x000fe4000f8e18ff */
[----:B------:R-:W-:-:S04]  /*1e30*/  SHF.L.U32 R3, R8, 0x1f, RZ ;  /* 0x0000001f08037819 */ /* 0x000fc800000006ff */
[----:B------:R-:W3:Y:S02]  /*1e40*/  SYNCS.PHASECHK.TRANS64.TRYWAIT P0, [R0+URZ+0x140], R3 ;  /* 0x00014003000075a7 */ /* 0x000ee400080011ff */
[----:B---3--:R-:W-:Y:S05]  /*1e50*/  @!P0 BRA `(.L_x_24) ;  /* 0x0000008000848947 */ /* 0x008fea0003800000 */
.L_x_153:
[----:B------:R4:W-:Y:S01]  /*1e60*/  SYNCS.ARRIVE.TRANS64.A1T0 RZ, [R0+URZ+0x130], RZ ;  /* 0x000130ff00ff79a7 */ /* 0x0009e200081000ff */
[----:B------:R-:W-:-:S05]  /*1e70*/  VIADD R9, R9, 0x1 ;  /* 0x0000000109097836 */ /* 0x000fca0000000000 */
[----:B------:R-:W-:-:S04]  /*1e80*/  ISETP.NE.AND P0, PT, R9, 0x2, PT ;  /* 0x000000020900780c */ /* 0x000fc80003f05270 */
[----:B---3--:R-:W-:Y:S02]  /*1e90*/  SEL R3, RZ, 0x1, P0 ;  /* 0x00000001ff037807 */ /* 0x008fe40000000000 */
[----:B------:R-:W-:Y:S02]  /*1ea0*/  SEL R9, R9, RZ, P0 ;  /* 0x000000ff09097207 */ /* 0x000fe40000000000 */
[----:B------:R-:W-:-:S07]  /*1eb0*/  LOP3.LUT R8, R8, R3, RZ, 0x3c, !PT ;  /* 0x0000000308087212 */ /* 0x000fce00078e3cff */
.L_x_23:
[----:B------:R-:W-:Y:S01]  /*1ec0*/  ULEA UR4, UR13, UR21, 0x3 ;  /* 0x000000150d047291 */ /* 0x000fe2000f8e18ff */
[----:B----4-:R-:W-:Y:S01]  /*1ed0*/  SHF.L.U32 R0, R12, 0x1f, RZ ;  /* 0x0000001f0c007819 */ /* 0x010fe200000006ff */
[----:B------:R-:W-:Y:S02]  /*1ee0*/  UISETP.GE.U32.AND UP0, UPT, UR51, 0x7f, UPT ;  /* 0x0000007f3300788c */ /* 0x000fe4000bf06070 */
[----:B------:R-:W-:Y:S01]  /*1ef0*/  ULEA UR11, UR20, UR49, 0x7 ;  /* 0x00000031140b7291 */ /* 0x000fe2000f8e38ff */
[----:B------:R-:W-:-:S04]  /*1f00*/  UMOV UR6, URZ ;  /* 0x000000ff00067c82 */ /* 0x000fc80008000000 */
[----:B------:R3:W4:Y:S01]  /*1f10*/  SYNCS.PHASECHK.TRANS64.TRYWAIT P0, [UR4+0x40], R0 ;  /* 0x00004000ff0075a7 */ /* 0x0007220008001104 */
[----:B------:R-:W-:-:S04]  /*1f20*/  ULEA.HI UR4, UR16, UR16, URZ, 0x1 ;  /* 0x0000001010047291 */ /* 0x000fc8000f8f08ff */
[----:B------:R-:W-:-:S04]  /*1f30*/  USHF.L.U32 UR4, UR4, 0x7, URZ ;  /* 0x0000000704047899 */ /* 0x000fc800080006ff */
[----:B------:R-:W-:-:S04]  /*1f40*/  ULOP3.LUT UR35, UR4, 0xffffff00, URZ, 0xc0, !UPT ;  /* 0xffffff0004237892 */ /* 0x000fc8000f8ec0ff */
[----:B------:R-:W-:Y:S01]  /*1f50*/  UIADD3 UR35, UPT, UPT, UR48, UR35, URZ ;  /* 0x0000002330237290 */ /* 0x000fe2000fffe0ff */
[----:B------:R-:W-:Y:S11]  /*1f60*/  BRA.U !UP0, `(.L_x_25) ;  /* 0x0000000108d07547 */ /* 0x000ff6000b800000 */
[----:B------:R-:W-:Y:S01]  /*1f70*/  UMOV UR16, UR47 ;  /* 0x0000002f00107c82 */ /* 0x000fe20008000000 */
[----:B------:R-:W-:Y:S01]  /*1f80*/  UMOV UR4, UR13 ;  /* 0x0000000d00047c82 */ /* 0x000fe20008000000 */
[----:B------:R-:W-:-:S05]  /*1f90*/  UMOV UR34, URZ ;  /* 0x000000ff00227c82 */ /* 0x000fca0008000000 */
.L_x_31:
[----:B------:R-:W-:Y:S01]  /*1fa0*/  ULEA UR33, UR4, UR21, 0x3 ;  /* 0x0000001504217291 */ /* 0x000fe2000f8e18ff */
[----:B------:R-:W-:Y:S01]  /*1fb0*/  @P3 MOV R2, 0xc000 ;  /* 0x0000c00000023802 */ /* 0x000fe20000000f00 */
[----:B--2-4-:R-:W-:Y:S10]  /*1fc0*/  @P0 BRA `(.L_x_26) ;  /* 0x00000000000c0947 */ /* 0x014ff40003800000 */
[----:B------:R-:W-:-:S04]  /*1fd0*/  SHF.L.U32 R3, R12, 0x1f, RZ ;  /* 0x0000001f0c037819 */ /* 0x000fc800000006ff */
[----:B------:R-:W4:Y:S02]  /*1fe0*/  SYNCS.PHASECHK.TRANS64.TRYWAIT P0, [UR33+0x40], R3 ;  /* 0x00004003ff0075a7 */ /* 0x000f240008001121 */
[----:B----4-:R-:W-:Y:S05]  /*1ff0*/  @!P0 BRA `(.L_x_27) ;  /* 0x0000008000308947 */ /* 0x010fea0003800000 */
.L_x_26:
[----:B------:R4:W-:Y:S01]  /*2000*/  @P3 SYNCS.ARRIVE.TRANS64 RZ, [UR33], R2 ;  /* 0x00000002ffff39a7 */ /* 0x0009e20008000021 */
[----:B------:R-:W-:Y:S02]  /*2010*/  ULOP3.LUT UR5, UR24, 0x2, URZ, 0xfc, !UPT ;  /* 0x0000000218057892 */ /* 0x000fe4000f8efcff */
[----:B------:R-:W-:Y:S02]  /*2020*/  UIADD3 UR16, UPT, UPT, UR16, 0x1, URZ ;  /* 0x0000000110107890 */ /* 0x000fe4000fffe0ff */
[----:B------:R-:W-:Y:S02]  /*2030*/  UISETP.NE.AND UP0, UPT, UR5, 0x2, UPT ;  /* 0x000000020500788c */ /* 0x000fe4000bf05270 */
[----:B------:R-:W-:-:S07]  /*2040*/  UISETP.NE.AND UP2, UPT, UR16, 0x1, UPT ;  /* 0x000000011000788c */ /* 0x000fce000bf45270 */
[----:B------:R-:W-:Y:S05]  /*2050*/  BRA.U UP0, `(.L_x_28) ;  /* 0x0000000100047547 */ /* 0x000fea000b800000 */
[----:B-12---:R-:W-:Y:S05]  /*2060*/  BPT.TRAP 0x1 ;  /* 0x000000040000795c */ /* 0x006fea0000300000 */
.L_x_28:
[----:B------:R-:W-:Y:S04]  /*2070*/  BSSY.RECONVERGENT B0, `(.L_x_29) ;  /* 0x0000003000007945 */ /* 0x000fe80003800200 */
[----:B------:R-:W-:Y:S05]  /*2080*/  @!P2 BRA `(.L_x_30) ;  /* 0x000000000004a947 */ /* 0x000fea0003800000 */
[----:B-12---:R-:W-:Y:S05]  /*2090*/  BPT.TRAP 0x1 ;  /* 0x000000040000795c */ /* 0x006fea0000300000 */
.L_x_30:
[----:B-12---:R-:W-:Y:S05]  /*20a0*/  BSYNC.RECONVERGENT B0 ;  /* 0x0000000000007941 */ /* 0x006fea0003800200 */
.L_x_29:
[----:B------:R-:W-:Y:S02]  /*20b0*/  UIADD3 UR5, UPT, UPT, UR4, 0x1, URZ ;  /* 0x0000000104057890 */ /* 0x000fe4000fffe0ff */
[----:B------:R-:W-:Y:S02]  /*20c0*/  USHF.L.U32 UR4, UR4, 0xd, URZ ;  /* 0x0000000d04047899 */ /* 0x000fe400080006ff */
[----:B------:R-:W-:Y:S02]  /*20d0*/  UISETP.NE.AND UP0, UPT, UR5, 0x8, UPT ;  /* 0x000000080500788c */ /* 0x000fe4000bf05270 */
[----:B------:R-:W-:Y:S02]  /*20e0*/  ULOP3.LUT UR32, UR31, UR4, URZ, 0xfc, !UPT ;  /* 0x000000041f207292 */ /* 0x000fe4000f8efcff */
[----:B------:R-:W-:Y:S02]  /*20f0*/  USEL UR6, URZ, 0x1, UP0 ;  /* 0x00000001ff067887 */ /* 0x000fe40008000000 */
[----:B------:R-:W-:-:S02]  /*2100*/  USEL UR13, UR5, URZ, UP0 ;  /* 0x000000ff050d7287 */ /* 0x000fc40008000000 */
[----:B------:R-:W-:Y:S02]  /*2110*/  UIADD3 UR14, UP1, UPT, UR28, 0x80, URZ ;  /* 0x000000801c0e7890 */ /* 0x000fe4000ff3e0ff */
[----:B------:R-:W-:Y:S01]  /*2120*/  ULEA UR5, UR13, UR21, 0x3 ;  /* 0x000000150d057291 */ /* 0x000fe2000f8e18ff */
[----:B------:R-:W-:Y:S01]  /*2130*/  LOP3.LUT R12, R12, UR6, RZ, 0x3c, !PT ;  /* 0x000000060c0c7c12 */ /* 0x000fe2000f8e3cff */
[----:B------:R-:W-:Y:S02]  /*2140*/  ULEA UR32, UR32, UR21, 0x1 ;  /* 0x0000001520207291 */ /* 0x000fe4000f8e08ff */
[----:B------:R-:W-:Y:S01]  /*2150*/  UIADD3 UR6, UP0, UPT, UR28, 0x180, URZ ;  /* 0x000001801c067890 */ /* 0x000fe2000ff1e0ff */
[----:B---3--:R-:W-:Y:S01]  /*2160*/  SHF.L.U32 R0, R12, 0x1f, RZ ;  /* 0x0000001f0c007819 */ /* 0x008fe200000006ff */
[----:B------:R-:W-:Y:S02]  /*2170*/  ULEA UR8, UR30, UR4, 0x1 ;  /* 0x000000041e087291 */ /* 0x000fe4000f8e08ff */
[----:B------:R-:W-:Y:S01]  /*2180*/  ULOP3.LUT UR33, UR33, 0xfefffff8, URZ, 0xc0, !UPT ;  /* 0xfefffff821217892 */ /* 0x000fe2000f8ec0ff */
[----:B------:R1:W2:Y:S01]  /*2190*/  SYNCS.PHASECHK.TRANS64.TRYWAIT P0, [UR5+0x40], R0 ;  /* 0x00004000ff0075a7 */ /* 0x0002a20008001105 */
[----:B------:R-:W-:-:S02]  /*21a0*/  UIADD3.X UR15, UPT, UPT, URZ, UR29, URZ, UP1, !UPT ;  /* 0x0000001dff0f7290 */ /* 0x000fc40008ffe4ff */
[----:B------:R-:W-:Y:S02]  /*21b0*/  UIADD3 UR32, UPT, UPT, UR32, 0x8400, URZ ;  /* 0x0000840020207890 */ /* 0x000fe4000fffe0ff */
[----:B------:R-:W-:Y:S02]  /*21c0*/  UPRMT UR5, URZ, 0x5410, UR26 ;  /* 0x00005410ff057896 */ /* 0x000fe4000800001a */
[----:B------:R-:W-:Y:S02]  /*21d0*/  UIADD3 UR8, UPT, UPT, UR21, 0x28400, UR8 ;  /* 0x0002840015087890 */ /* 0x000fe4000fffe008 */
[----:B------:R-:W-:Y:S02]  /*21e0*/  UIADD3.X UR7, UPT, UPT, URZ, UR29, URZ, UP0, !UPT ;  /* 0x0000001dff077290 */ /* 0x000fe400087fe4ff */
[----:B------:R-:W-:Y:S01]  /*21f0*/  UPRMT UR4, URZ, 0x5410, UR25 ;  /* 0x00005410ff047896 */ /* 0x000fe20008000019 */
[----:B------:R-:W-:Y:S01]  /*2200*/  UMOV UR18, 0x0 ;  /* 0x0000000000127882 */ /* 0x000fe20000000000 */
[----:B------:R-:W-:Y:S01]  /*2210*/  UMOV UR19, 0x10000000 ;  /* 0x1000000000137882 */ /* 0x000fe20000000000 */
[----:B------:R-:W-:Y:S01]  /*2220*/  UMOV UR10, UR34 ;  /* 0x00000022000a7c82 */ /* 0x000fe20008000000 */
[----:B------:R-:W-:Y:S01]  /*2230*/  UMOV UR12, UR36 ;  /* 0x00000024000c7c82 */ /* 0x000fe20008000000 */
[----:B------:R-:W-:Y:S01]  /*2240*/  UMOV UR9, UR33 ;  /* 0x0000002100097c82 */ /* 0x000fe20008000000 */
[----:B------:R3:W-:Y:S03]  /*2250*/  UTMALDG.3D.MULTICAST.2CTA [UR32], [UR14], UR5, desc[UR18] ;  /* 0x000012200e0073b4 */ /* 0x0007e60008211805 */
[----:B------:R4:W-:Y:S01]  /*2260*/  UTMALDG.3D.MULTICAST.2CTA [UR8], [UR6], UR4, desc[UR18] ;  /* 0x00001208060073b4 */ /* 0x0009e20008211804 */
[----:B---3--:R-:W-:Y:S01]  /*2270*/  UIADD3 UR34, UPT, UPT, UR34, 0x40, URZ ;  /* 0x0000004022227890 */ /* 0x008fe2000fffe0ff */
[----:B----4-:R-:W-:Y:S01]  /*2280*/  UMOV UR6, UR37 ;  /* 0x0000002500067c82 */ /* 0x010fe20008000000 */
[----:B------:R-:W-:Y:S01]  /*2290*/  UMOV UR4, UR13 ;  /* 0x0000000d00047c82 */ /* 0x000fe20008000000 */
[----:B-1----:R-:W-:Y:S09]  /*22a0*/  BRA.U UP2, `(.L_x_31) ;  /* 0xfffffffd023c7547 */ /* 0x002ff2000b83ffff */
.L_x_25:
[----:B------:R-:W-:Y:S01]  /*22b0*/  ULEA UR4, UR13, UR21, 0x3 ;  /* 0x000000150d047291 */ /* 0x000fe2000f8e18ff */
[----:B---3--:R-:W-:Y:S01]  /*22c0*/  SHF.L.U32 R0, R12, 0x1f, RZ ;  /* 0x0000001f0c007819 */ /* 0x008fe200000006ff */
[----:B------:R-:W-:Y:S01]  /*22d0*/  @!P1 SYNCS.ARRIVE.TRANS64.A1T0 RZ, [UR21+0xc8], RZ ;  /* 0x0000c8ffffff99a7 */ /* 0x000fe20008100015 */
[----:B------:R-:W-:-:S06]  /*22e0*/  UISETP.GT.AND UP0, UPT, UR46, UR45, UPT ;  /* 0x0000002d2e00728c */ /* 0x000fcc000bf04270 */
[----:B--2-4-:R2:W3:Y:S03]  /*22f0*/  SYNCS.PHASECHK.TRANS64.TRYWAIT P0, [UR4+0x40], R0 ;  /* 0x00004000ff0075a7 */ /* 0x0144e60008001104 */
[----:B------:R-:W-:Y:S05]  /*2300*/  BRA.U !UP0, `(.L_x_32) ;  /* 0x0000000108c07547 */ /* 0x000fea000b800000 */
[----:B------:R-:W-:Y:S01]  /*2310*/  UIADD3 UR27, UPT, UPT, UR50, UR6, URZ ;  /* 0x00000006321b7290 */ /* 0x000fe2000fffe0ff */
[----:B------:R-:W-:-:S11]  /*2320*/  UMOV UR4, UR13 ;  /* 0x0000000d00047c82 */ /* 0x000fd60008000000 */
.L_x_38:
[----:B------:R-:W-:Y:S01]  /*2330*/  ULEA UR17, UR4, UR21, 0x3 ;  /* 0x0000001504117291 */ /* 0x000fe2000f8e18ff */
[----:B---3--:R-:W-:Y:S01]  /*2340*/  @P3 MOV R2, 0xc000 ;  /* 0x0000c00000023802 */ /* 0x008fe20000000f00 */
[----:B-1-3--:R-:W-:Y:S10]  /*2350*/  @P0 BRA `(.L_x_33) ;  /* 0x00000000000c0947 */ /* 0x00aff40003800000 */
[----:B------:R-:W-:-:S04]  /*2360*/  SHF.L.U32 R3, R12, 0x1f, RZ ;  /* 0x0000001f0c037819 */ /* 0x000fc800000006ff */
[----:B------:R-:W3:Y:S02]  /*2370*/  SYNCS.PHASECHK.TRANS64.TRYWAIT P0, [UR17+0x40], R3 ;  /* 0x00004003ff0075a7 */ /* 0x000ee40008001111 */
[----:B---3--:R-:W-:Y:S05]  /*2380*/  @!P0 BRA `(.L_x_34) ;  /* 0x0000007c00648947 */ /* 0x008fea0003800000 */
.L_x_33:
[----:B------:R3:W-:Y:S01]  /*2390*/  @P3 SYNCS.ARRIVE.TRANS64 RZ, [UR17], R2 ;  /* 0x00000002ffff39a7 */ /* 0x0007e20008000011 */
[----:B------:R-:W-:-:S04]  /*23a0*/  ULOP3.LUT UR5, UR24, 0x2, URZ, 0xfc, !UPT ;  /* 0x0000000218057892 */ /* 0x000fc8000f8efcff */
[----:B------:R-:W-:-:S09]  /*23b0*/  UISETP.NE.AND UP0, UPT, UR5, 0x2, UPT ;  /* 0x000000020500788c */ /* 0x000fd2000bf05270 */
[----:B------:R-:W-:Y:S05]  /*23c0*/  BRA.U UP0, `(.L_x_35) ;  /* 0x0000000100047547 */ /* 0x000fea000b800000 */
[----:B-1----:R-:W-:Y:S05]  /*23d0*/  BPT.TRAP 0x1 ;  /* 0x000000040000795c */ /* 0x002fea0000300000 */
.L_x_35:
[----:B------:R-:W-:Y:S04]  /*23e0*/  BSSY.RECONVERGENT B0, `(.L_x_36) ;  /* 0x0000003000007945 */ /* 0x000fe80003800200 */
[----:B------:R-:W-:Y:S05]  /*23f0*/  @!P2 BRA `(.L_x_37) ;  /* 0x000000000004a947 */ /* 0x000fea0003800000 */
[----:B-1----:R-:W-:Y:S05]  /*2400*/  BPT.TRAP 0x1 ;  /* 0x000000040000795c */ /* 0x002fea0000300000 */
.L_x_37:
[----:B-1----:R-:W-:Y:S05]  /*2410*/  BSYNC.RECONVERGENT B0 ;  /* 0x0000000000007941 */ /* 0x002fea0003800200 */
.L_x_36:
[----:B------:R-:W-:Y:S02]  /*2420*/  UIADD3 UR5, UPT, UPT, UR4, 0x1, URZ ;  /* 0x0000000104057890 */ /* 0x000fe4000fffe0ff */
[----:B------:R-:W-:Y:S02]  /*2430*/  UIADD3 UR14, UP1, UPT, UR28, 0x80, URZ ;  /* 0x000000801c0e7890 */ /* 0x000fe4000ff3e0ff */
[----:B------:R-:W-:Y:S02]  /*2440*/  UISETP.NE.AND UP0, UPT, UR5, 0x8, UPT ;  /* 0x000000080500788c */ /* 0x000fe4000bf05270 */
[----:B------:R-:W-:Y:S02]  /*2450*/  ULEA UR16, UR4, UR39, 0xe ;  /* 0x0000002704107291 */ /* 0x000fe4000f8e70ff */
[----:B------:R-:W-:Y:S02]  /*2460*/  USEL UR7, URZ, 0x1, UP0 ;  /* 0x00000001ff077887 */ /* 0x000fe40008000000 */
[----:B------:R-:W-:-:S02]  /*2470*/  USEL UR13, UR5, URZ, UP0 ;  /* 0x000000ff050d7287 */ /* 0x000fc40008000000 */
[----:B------:R-:W-:Y:S02]  /*2480*/  UIADD3 UR22, UP0, UPT, UR28, 0x180, URZ ;  /* 0x000001801c167890 */ /* 0x000fe4000ff1e0ff */
[----:B------:R-:W-:Y:S01]  /*2490*/  ULEA UR5, UR13, UR21, 0x3 ;  /* 0x000000150d057291 */ /* 0x000fe2000f8e18ff */
[----:B------:R-:W-:Y:S01]  /*24a0*/  LOP3.LUT R12, R12, UR7, RZ, 0x3c, !PT ;  /* 0x000000070c0c7c12 */ /* 0x000fe2000f8e3cff */
[----:B------:R-:W-:Y:S02]  /*24b0*/  ULEA UR8, UR4, UR38, 0xd ;  /* 0x0000002604087291 */ /* 0x000fe4000f8e68ff */
[----:B------:R-:W-:Y:S01]  /*24c0*/  USHF.L.U32 UR18, UR6, 0x6, URZ ;  /* 0x0000000606127899 */ /* 0x000fe200080006ff */
[----:B--2---:R-:W-:Y:S01]  /*24d0*/  SHF.L.U32 R0, R12, 0x1f, RZ ;  /* 0x0000001f0c007819 */ /* 0x004fe200000006ff */
[----:B------:R-:W-:Y:S02]  /*24e0*/  ULOP3.LUT UR17, UR17, 0xfefffff8, URZ, 0xc0, !UPT ;  /* 0xfefffff811117892 */ /* 0x000fe4000f8ec0ff */
[----:B------:R-:W-:Y:S01]  /*24f0*/  UPRMT UR4, URZ, 0x5410, UR26 ;  /* 0x00005410ff047896 */ /* 0x000fe2000800001a */
[----:B------:R4:W1:Y:S01]  /*2500*/  SYNCS.PHASECHK.TRANS64.TRYWAIT P0, [UR5+0x40], R0 ;  /* 0x00004000ff0075a7 */ /* 0x0008620008001105 */
[----:B------:R-:W-:-:S02]  /*2510*/  UIADD3.X UR15, UPT, UPT, URZ, UR29, URZ, UP1, !UPT ;  /* 0x0000001dff0f7290 */ /* 0x000fc40008ffe4ff */
[----:B------:R-:W-:Y:S02]  /*2520*/  UPRMT UR5, URZ, 0x5410, UR25 ;  /* 0x00005410ff057896 */ /* 0x000fe40008000019 */
[----:B------:R-:W-:Y:S01]  /*2530*/  UIADD3.X UR23, UPT, UPT, URZ, UR29, URZ, UP0, !UPT ;  /* 0x0000001dff177290 */ /* 0x000fe200087fe4ff */
[----:B------:R-:W-:Y:S01]  /*2540*/  UMOV UR32, 0x0 ;  /* 0x0000000000207882 */ /* 0x000fe20000000000 */
[----:B------:R-:W-:Y:S01]  /*2550*/  UMOV UR33, 0x10000000 ;  /* 0x1000000000217882 */ /* 0x000fe20000000000 */
[----:B------:R-:W-:Y:S01]  /*2560*/  UMOV UR19, UR35 ;  /* 0x0000002300137c82 */ /* 0x000fe20008000000 */
[----:B------:R-:W-:Y:S01]  /*2570*/  UMOV UR20, UR36 ;  /* 0x0000002400147c82 */ /* 0x000fe20008000000 */
[----:B------:R-:W-:Y:S01]  /*2580*/  UMOV UR12, UR36 ;  /* 0x00000024000c7c82 */ /* 0x000fe20008000000 */
[----:B------:R-:W-:Y:S01]  /*2590*/  UMOV UR9, UR17 ;  /* 0x0000001100097c82 */ /* 0x000fe20008000000 */
[----:B------:R-:W-:Y:S01]  /*25a0*/  UMOV UR10, UR18 ;  /* 0x00000012000a7c82 */ /* 0x000fe20008000000 */
[----:B------:R2:W-:Y:S01]  /*25b0*/  UTMALDG.3D.MULTICAST.2CTA [UR16], [UR14], UR4, desc[UR32] ;  /* 0x000020100e0073b4 */ /* 0x0005e20008211804 */
[----:B------:R-:W-:-:S04]  /*25c0*/  UIADD3 UR6, UPT, UPT, UR6, 0x1, URZ ;  /* 0x0000000106067890 */ /* 0x000fc8000fffe0ff */
[----:B------:R-:W-:Y:S01]  /*25d0*/  UISETP.NE.AND UP0, UPT, UR6, UR27, UPT ;  /* 0x0000001b0600728c */ /* 0x000fe2000bf05270 */
[----:B------:R4:W-:Y:S01]  /*25e0*/  UTMALDG.3D.MULTICAST.2CTA [UR8], [UR22], UR5, desc[UR32] ;  /* 0x00002008160073b4 */ /* 0x0009e20008211805 */
[----:B--2---:R-:W-:-:S07]  /*25f0*/  UMOV UR4, UR13 ;  /* 0x0000000d00047c82 */ /* 0x004fce0008000000 */
[----:B----4-:R-:W-:Y:S05]  /*2600*/  BRA.U UP0, `(.L_x_38) ;  /* 0xfffffffd00487547 */ /* 0x010fea000b83ffff */
.L_x_32:
[C---:B------:R-:W-:Y:S01]  /*2610*/  LEA R3, R11.reuse, UR21, 0x3 ;  /* 0x000000150b037c11 */ /* 0x040fe2000f8e18ff */
[----:B------:R-:W-:Y:S01]  /*2620*/  NOP ;  /* 0x0000000000007918 */ /* 0x000fe20000000000 */
[----:B--2---:R-:W-:Y:S02]  /*2630*/  SHF.L.U32 R0, R10, 0x1f, RZ ;  /* 0x0000001f0a007819 */ /* 0x004fe400000006ff */
[----:B------:R-:W-:Y:S02]  /*2640*/  LEA R5, R11, UR21, 0x4 ;  /* 0x000000150b057c11 */ /* 0x000fe4000f8e20ff */
[----:B-1-3--:R-:W1:Y:S02]  /*2650*/  SYNCS.PHASECHK.TRANS64.TRYWAIT P0, [R3+URZ+0xd0], R0 ;  /* 0x0000d000030075a7 */ /* 0x00ae6400080011ff */
[----:B-1----:R-:W-:Y:S05]  /*2660*/  @!P0 BRA `(.L_x_39) ;  /* 0x0000007800c48947 */ /* 0x002fea0003800000 */
.L_x_156:
[----:B------:R-:W2:Y:S01]  /*2670*/  LDS.128 R4, [R5+0x160] ;  /* 0x0001600005047984 */ /* 0x000ea20000000c00 */
[----:B------:R-:W-:Y:S01]  /*2680*/  UISETP.GE.AND UP0, UPT, UR42, 0x1, UPT ;  /* 0x000000012a00788c */ /* 0x000fe2000bf06270 */
[----:B------:R-:W-:Y:S01]  /*2690*/  @!PT LDS RZ, [RZ] ;  /* 0x00000000fffff984 */ /* 0x000fe20000000800 */
[----:B------:R-:W-:Y:S01]  /*26a0*/  @!PT LDS RZ, [RZ] ;  /* 0x00000000fffff984 */ /* 0x000fe20000000800 */
[----:B------:R-:W-:Y:S01]  /*26b0*/  @!PT LDS RZ, [RZ] ;  /* 0x00000000fffff984 */ /* 0x000fe20000000800 */
[----:B------:R-:W-:Y:S01]  /*26c0*/  @!PT LDS RZ, [RZ] ;  /* 0x00000000fffff984 */ /* 0x000fe20000000800 */
[----:B------:R3:W-:Y:S06]  /*26d0*/  MEMBAR.ALL.CTA ;  /* 0x0000000000007992 */ /* 0x0007ec0000008000 */
[----:B---3--:R-:W3:Y:S01]  /*26e0*/  FENCE.VIEW.ASYNC.S ;  /* 0x00000000000073c6 */ /* 0x008ee20000000000 */
[----:B--2---:R-:W-:-:S13]  /*26f0*/  LOP3.LUT P0, RZ, R6, 0x1, RZ, 0xc0, !PT ;  /* 0x0000000106ff7812 */ /* 0x004fda000780c0ff */
[----:B---3--:R-:W-:Y:S01]  /*2700*/  VOTEU.ANY UP1, P0 ;  /* 0x0000000000ff7886 */ /* 0x008fe20000020100 */
[----:B------:R-:W-:-:S13]  /*2710*/  PLOP3.LUT P0, PT, PT, PT, UP1, 0x80, 0x8 ;  /* 0x000000000008781c */ /* 0x000fda0003f0f018 */
[----:B-1----:R-:W-:Y:S02]  /*2720*/  @P0 LOP3.LUT R0, R5, 0xffff, RZ, 0xc0, !PT ;  /* 0x0000ffff05000812 */ /* 0x002fe400078ec0ff */
[----:B------:R-:W-:Y:S02]  /*2730*/  @P0 MOV R2, R4 ;  /* 0x0000000400020202 */ /* 0x000fe40000000f00 */
[----:B------:R-:W-:Y:S01]  /*2740*/  @P0 R2UR UR5, R0 ;  /* 0x00000000000502ca */ /* 0x000fe200000e0000 */
[----:B------:R-:W-:Y:S01]  /*2750*/  VIADD R0, R3, 0xe0 ;  /* 0x000000e003007836 */ /* 0x000fe20000000000 */
[----:B------:R-:W-:Y:S02]  /*2760*/  @P0 SHF.R.U32.HI R4, RZ, 0x10, R5 ;  /* 0x00000010ff040819 */ /* 0x000fe40000011605 */
[----:B------:R-:W-:Y:S02]  /*2770*/  @P0 R2UR UR6, R2 ;  /* 0x00000000020602ca */ /* 0x000fe400000e0000 */
[----:B------:R-:W-:-:S02]  /*2780*/  PRMT R0, RZ, 0x654, R0 ;  /* 0x00000654ff007816 */ /* 0x000fc40000000000 */
[----:B------:R-:W-:Y:S02]  /*2790*/  @P0 R2UR UR4, R4 ;  /* 0x00000000040402ca */ /* 0x000fe400000e0000 */
[----:B------:R1:W-:Y:S03]  /*27a0*/  SYNCS.ARRIVE.TRANS64.RED.A1T0 RZ, [R0+URZ], RZ ;  /* 0x000000ff00ff79a7 */ /* 0x0003e600081004ff */
[----:B------:R-:W-:-:S04]  /*27b0*/  @UP1 UMOV UR40, UR5 ;  /* 0x0000000500281c82 */ /* 0x000fc80008000000 */
[----:B------:R-:W-:-:S04]  /*27c0*/  @UP1 UMOV UR41, UR6 ;  /* 0x0000000600291c82 */ /* 0x000fc80008000000 */
[----:B------:R-:W-:Y:S01]  /*27d0*/  @UP1 UMOV UR36, UR4 ;  /* 0x0000000400241c82 */ /* 0x000fe20008000000 */
[----:B------:R-:W-:Y:S05]  /*27e0*/  BRA.U !UP0, `(.L_x_40) ;  /* 0x0000000108d47547 */ /* 0x000fea000b800000 */
[----:B------:R-:W2:Y:S01]  /*27f0*/  LDCU.128 UR16, c[0x0][0xb10] ;  /* 0x00016200ff1077ac */ /* 0x000ea20008000c00 */
[----:B------:R-:W3:Y:S01]  /*2800*/  LDCU UR12, c[0x0][0xb20] ;  /* 0x00016400ff0c77ac */ /* 0x000ee20008000800 */
[----:B------:R-:W4:Y:S01]  /*2810*/  LDCU UR20, c[0x0][0xb0c] ;  /* 0x00016180ff1477ac */ /* 0x000f220008000800 */
[----:B------:R-:W1:Y:S01]  /*2820*/  LDCU.64 UR8, c[0x0][0xb28] ;  /* 0x00016500ff0877ac */ /* 0x000e620008000a00 */
[----:B------:R-:W-:Y:S02]  /*2830*/  UISETP.NE.AND UP3, UPT, UR42, 0x1, UPT ;  /* 0x000000012a00788c */ /* 0x000fe4000bf65270 */
[----:B--2---:R-:W-:Y:S02]  /*2840*/  UIMAD.WIDE.U32 UR6, UR43, UR19, URZ ;  /* 0x000000132b0672a5 */ /* 0x004fe4000f8e00ff */
[----:B------:R-:W-:Y:S02]  /*2850*/  UIMAD.WIDE.U32 UR4, UR44, UR16, URZ ;  /* 0x000000102c0472a5 */ /* 0x000fe4000f8e00ff */
[----:B------:R-:W-:-:S02]  /*2860*/  UISETP.NE.AND UP0, UPT, UR18, 0x1, UPT ;  /* 0x000000011200788c */ /* 0x000fc4000bf05270 */
[----:B------:R-:W-:Y:S01]  /*2870*/  UIMAD.WIDE.U32 UR22, UR40, UR19, URZ ;  /* 0x00000013281672a5 */ /* 0x000fe2000f8e00ff */
[----:B------:R-:W-:Y:S02]  /*2880*/  UMOV UR6, UR7 ;  /* 0x0000000700067c82 */ /* 0x000fe40008000000 */
[----:B------:R-:W-:Y:S01]  /*2890*/  UMOV UR4, UR5 ;  /* 0x0000000500047c82 */ /* 0x000fe20008000000 */
[----:B---3--:R-:W-:Y:S02]  /*28a0*/  USHF.R.U32.HI UR6, URZ, UR12, UR6 ;  /* 0x0000000cff067299 */ /* 0x008fe40008011606 */
[----:B----4-:R-:W-:Y:S02]  /*28b0*/  UISETP.NE.AND UP2, UPT, UR20, 0x1, UPT ;  /* 0x000000011400788c */ /* 0x010fe4000bf45270 */
[----:B------:R-:W-:Y:S02]  /*28c0*/  USHF.R.U32.HI UR4, URZ, UR17, UR4 ;  /* 0x00000011ff047299 */ /* 0x000fe40008011604 */
[----:B------:R-:W-:-:S02]  /*28d0*/  USEL UR5, UR43, UR6, !UP0 ;  /* 0x000000062b057287 */ /* 0x000fc4000c000000 */
[----:B------:R-:W-:Y:S02]  /*28e0*/  USEL UR6, UR44, UR4, !UP2 ;  /* 0x000000042c067287 */ /* 0x000fe4000d000000 */
[----:B-1----:R-:W-:Y:S01]  /*28f0*/  UIMAD.WIDE.U32 UR10, UR5, UR8, URZ ;  /* 0x00000008050a72a5 */ /* 0x002fe2000f8e00ff */
[----:B------:R-:W-:Y:S01]  /*2900*/  UMOV UR4, UR23 ;  /* 0x0000001700047c82 */ /* 0x000fe20008000000 */
[----:B------:R-:W-:Y:S02]  /*2910*/  UIMAD.WIDE.U32 UR14, UR41, UR16, URZ ;  /* 0x00000010290e72a5 */ /* 0x000fe4000f8e00ff */
[----:B------:R-:W-:-:S03]  /*2920*/  UIMAD.WIDE.U32 UR22, UR6, UR8, URZ ;  /* 0x00000008061672a5 */ /* 0x000fc6000f8e00ff */
[----:B------:R-:W-:Y:S01]  /*2930*/  UMOV UR10, UR11 ;  /* 0x0000000b000a7c82 */ /* 0x000fe20008000000 */
[----:B------:R-:W-:Y:S02]  /*2940*/  USHF.R.U32.HI UR4, URZ, UR12, UR4 ;  /* 0x0000000cff047299 */ /* 0x000fe40008011604 */
[----:B------:R-:W-:Y:S01]  /*2950*/  @UP3 USHF.R.U32.HI UR5, URZ, UR9, UR10 ;  /* 0x00000009ff053299 */ /* 0x000fe2000801160a */
[----:B------:R-:W-:Y:S01]  /*2960*/  UMOV UR14, UR15 ;  /* 0x0000000f000e7c82 */ /* 0x000fe20008000000 */
[----:B------:R-:W-:Y:S01]  /*2970*/  UMOV UR22, UR23 ;  /* 0x0000001700167c82 */ /* 0x000fe20008000000 */
[----:B------:R-:W-:Y:S02]  /*2980*/  USHF.R.U32.HI UR17, URZ, UR17, UR14 ;  /* 0x00000011ff117299 */ /* 0x000fe4000801160e */
[----:B------:R-:W-:Y:S02]  /*2990*/  USEL UR4, UR40, UR4, !UP0 ;  /* 0x0000000428047287 */ /* 0x000fe4000c000000 */
[----:B------:R-:W-:-:S02]  /*29a0*/  @UP3 USHF.R.U32.HI UR6, URZ, UR9, UR22 ;  /* 0x00000009ff063299 */ /* 0x000fc40008011616 */
[----:B------:R-:W-:Y:S02]  /*29b0*/  UIMAD UR7, UR42, UR5, URZ ;  /* 0x000000052a0772a4 */ /* 0x000fe4000f8e02ff */
[----:B------:R-:W-:Y:S02]  /*29c0*/  USEL UR5, UR41, UR17, !UP2 ;  /* 0x0000001129057287 */ /* 0x000fe4000d000000 */
[----:B------:R-:W-:Y:S02]  /*29d0*/  UIMAD UR10, UR42, UR6, URZ ;  /* 0x000000062a0a72a4 */ /* 0x000fe4000f8e02ff */
[----:B------:R-:W-:Y:S02]  /*29e0*/  UISETP.GE.AND UP0, UPT, UR4, UR7, UPT ;  /* 0x000000070400728c */ /* 0x000fe4000bf06270 */
[----:B------:R-:W-:Y:S02]  /*29f0*/  UIMAD.WIDE.U32 UR14, UR4, UR8, URZ ;  /* 0x00000008040e72a5 */ /* 0x000fe4000f8e00ff */
[----:B------:R-:W-:-:S02]  /*2a00*/  UISETP.GE.OR UP0, UPT, UR5, UR10, UP0 ;  /* 0x0000000a0500728c */ /* 0x000fc40008706670 */
        /* <DEDUP_REMOVED lines=19> */
.L_x_40:
[----:B------:R-:W2:Y:S02]  /*2b40*/  LDCU UR4, c[0x0][0xb30] ;  /* 0x00016600ff0477ac */ /* 0x000ea40008000800 */
[----:B--2---:R-:W-:-:S09]  /*2b50*/  UISETP.NE.AND UP0, UPT, UR4, 0x1, UPT ;  /* 0x000000010400788c */ /* 0x004fd2000bf05270 */
[----:B------:R-:W-:Y:S05]  /*2b60*/  BRA.U UP0, `(.L_x_41) ;  /* 0x0000000100447547 */ /* 0x000fea000b800000 */
[----:B------:R-:W2:Y:S01]  /*2b70*/  LDCU.128 UR8, c[0x0][0xb10] ;  /* 0x00016200ff0877ac */ /* 0x000ea20008000c00 */
[----:B------:R-:W3:Y:S01]  /*2b80*/  LDCU UR12, c[0x0][0xb0c] ;  /* 0x00016180ff0c77ac */ /* 0x000ee20008000800 */
[----:B------:R-:W4:Y:S01]  /*2b90*/  LDCU UR14, c[0x0][0xb20] ;  /* 0x00016400ff0e77ac */ /* 0x000f220008000800 */
[----:B--2---:R-:W-:Y:S02]  /*2ba0*/  UIMAD.WIDE.U32 UR6, UR41, UR8, URZ ;  /* 0x00000008290672a5 */ /* 0x004fe4000f8e00ff */
[----:B------:R-:W-:Y:S02]  /*2bb0*/  UIMAD.WIDE.U32 UR4, UR40, UR11, URZ ;  /* 0x0000000b280472a5 */ /* 0x000fe4000f8e00ff */
[----:B---3--:R-:W-:Y:S02]  /*2bc0*/  UISETP.NE.AND UP2, UPT, UR12, 0x1, UPT ;  /* 0x000000010c00788c */ /* 0x008fe4000bf45270 */
[----:B------:R-:W-:Y:S01]  /*2bd0*/  UISETP.NE.AND UP0, UPT, UR10, 0x1, UPT ;  /* 0x000000010a00788c */ /* 0x000fe2000bf05270 */
[----:B------:R-:W-:-:S02]  /*2be0*/  UMOV UR6, UR7 ;  /* 0x0000000700067c82 */ /* 0x000fc40008000000 */
[----:B------:R-:W-:Y:S01]  /*2bf0*/  UMOV UR4, UR5 ;  /* 0x0000000500047c82 */ /* 0x000fe20008000000 */
[----:B------:R-:W-:Y:S02]  /*2c00*/  USHF.R.U32.HI UR9, URZ, UR9, UR6 ;  /* 0x00000009ff097299 */ /* 0x000fe40008011606 */
[----:B----4-:R-:W-:Y:S02]  /*2c10*/  USHF.R.U32.HI UR4, URZ, UR14, UR4 ;  /* 0x0000000eff047299 */ /* 0x010fe40008011604 */
[----:B------:R-:W-:Y:S02]  /*2c20*/  USEL UR5, UR41, UR9, !UP2 ;  /* 0x0000000929057287 */ /* 0x000fe4000d000000 */
[----:B------:R-:W-:-:S04]  /*2c30*/  USEL UR4, UR40, UR4, !UP0 ;  /* 0x0000000428047287 */ /* 0x000fc8000c000000 */
[----:B------:R-:W-:Y:S02]  /*2c40*/  UIADD3 UR6, UPT, UPT, UR5, -UR4, URZ ;  /* 0x8000000405067290 */ /* 0x000fe4000fffe0ff */
[----:B------:R-:W-:Y:S02]  /*2c50*/  UIADD3 UR4, UPT, UPT, -UR5, UR4, URZ ;  /* 0x0000000405047290 */ /* 0x000fe4000fffe1ff */
[----:B------:R-:W-:Y:S02]  /*2c60*/  UIMAD UR40, UR6, UR10, UR40 ;  /* 0x0000000a062872a4 */ /* 0x000fe4000f8e0228 */
[----:B------:R-:W-:-:S12]  /*2c70*/  UIMAD UR41, UR4, UR12, UR41 ;  /* 0x0000000c042972a4 */ /* 0x000fd8000f8e0229 */
.L_x_41:
[----:B------:R-:W-:Y:S01]  /*2c80*/  VIADD R11, R11, 0x1 ;  /* 0x000000010b0b7836 */ /* 0x000fe20000000000 */
[----:B------:R-:W-:Y:S02]  /*2c90*/  R2UR UR5, R87 ;  /* 0x00000000570572ca */ /* 0x000fe400000e0000 */
[----:B------:R-:W-:Y:S02]  /*2ca0*/  R2UR UR4, R86 ;  /* 0x00000000560472ca */ /* 0x000fe400000e0000 */
[C---:B------:R-:W-:Y:S02]  /*2cb0*/  ISETP.NE.AND P0, PT, R11.reuse, 0x2, PT ;  /* 0x000000020b00780c */ /* 0x040fe40003f05270 */
[----:B------:R-:W-:Y:S02]  /*2cc0*/  PLOP3.LUT P1, PT, PT, PT, PT, 0x80, 0x8 ;  /* 0x000000000008781c */ /* 0x000fe40003f2f070 */
[----:B------:R-:W-:Y:S02]  /*2cd0*/  SEL R3, RZ, 0x1, P0 ;  /* 0x00000001ff037807 */ /* 0x000fe40000000000 */
[----:B------:R-:W-:-:S02]  /*2ce0*/  SEL R11, R11, RZ, P0 ;  /* 0x000000ff0b0b7207 */ /* 0x000fc40000000000 */
[----:B------:R-:W-:Y:S01]  /*2cf0*/  LOP3.LUT R10, R10, R3, RZ, 0x3c, !PT ;  /* 0x000000030a0a7212 */ /* 0x000fe200078e3cff */
[----:B------:R-:W-:Y:S02]  /*2d00*/  UIADD3 UR16, UPT, UPT, UR41, UR5, URZ ;  /* 0x0000000529107290 */ /* 0x000fe4000fffe0ff */
[----:B------:R-:W-:Y:S01]  /*2d10*/  UIADD3 UR20, UPT, UPT, UR40, UR4, URZ ;  /* 0x0000000428147290 */ /* 0x000fe2000fffe0ff */
[----:B------:R-:W-:Y:S11]  /*2d20*/  BRA.U UP1, `(.L_x_42) ;  /* 0xfffffff101307547 */ /* 0x000ff6000b83ffff */
[----:B------:R-:W-:Y:S01]  /*2d30*/  UIADD3 UR21, UPT, UPT, UR21, 0x40, URZ ;  /* 0x0000004015157890 */ /* 0x000fe2000fffe0ff */
[----:B------:R-:W-:-:S03]  /*2d40*/  SHF.L.U32 R3, R12, 0x1f, RZ ;  /* 0x0000001f0c037819 */ /* 0x000fc600000006ff */
[----:B------:R-:W-:-:S09]  /*2d50*/  ULEA UR4, UR13, UR21, 0x3 ;  /* 0x000000150d047291 */ /* 0x000fd2000f8e18ff */
[----:B------:R-:W2:Y:S02]  /*2d60*/  SYNCS.PHASECHK.TRANS64.TRYWAIT P0, [UR4], R3 ;  /* 0x00000003ff0075a7 */ /* 0x000ea40008001104 */
[----:B--2---:R-:W-:Y:S05]  /*2d70*/  @!P0 BRA `(.L_x_43) ;  /* 0x0000007400148947 */ /* 0x004fea0003800000 */
.L_x_158:
[----:B------:R-:W-:-:S04]  /*2d80*/  UIADD3 UR4, UPT, UPT, UR13, 0x1, URZ ;  /* 0x000000010d047890 */ /* 0x000fc8000fffe0ff */
[----:B------:R-:W-:-:S04]  /*2d90*/  UISETP.NE.AND UP0, UPT, UR4, 0x8, UPT ;  /* 0x000000080400788c */ /* 0x000fc8000bf05270 */
[----:B------:R-:W-:Y:S02]  /*2da0*/  USEL UR6, URZ, 0x1, UP0 ;  /* 0x00000001ff067887 */ /* 0x000fe40008000000 */
[----:B------:R-:W-:-:S04]  /*2db0*/  USEL UR4, UR4, URZ, UP0 ;  /* 0x000000ff04047287 */ /* 0x000fc80008000000 */
[----:B------:R-:W-:Y:S01]  /*2dc0*/  ULEA UR5, UR4, UR21, 0x3 ;  /* 0x0000001504057291 */ /* 0x000fe2000f8e18ff */
[----:B------:R-:W-:-:S04]  /*2dd0*/  LOP3.LUT R2, R12, UR6, RZ, 0x3c, !PT ;  /* 0x000000060c027c12 */ /* 0x000fc8000f8e3cff */
[----:B-1----:R-:W-:-:S04]  /*2de0*/  SHF.L.U32 R3, R2, 0x1f, RZ ;  /* 0x0000001f02037819 */ /* 0x002fc800000006ff */
[----:B------:R-:W1:Y:S02]  /*2df0*/  SYNCS.PHASECHK.TRANS64.TRYWAIT P0, [UR5], R3 ;  /* 0x00000003ff0075a7 */ /* 0x000e640008001105 */
[----:B-1----:R-:W-:Y:S05]  /*2e00*/  @!P0 BRA `(.L_x_44) ;  /* 0x0000007400088947 */ /* 0x002fea0003800000 */
.L_x_160:
        /* <DEDUP_REMOVED lines=9> */
.L_x_162:
        /* <DEDUP_REMOVED lines=9> */
.L_x_164:
        /* <DEDUP_REMOVED lines=9> */
.L_x_166:
        /* <DEDUP_REMOVED lines=9> */
.L_x_168:
        /* <DEDUP_REMOVED lines=9> */
.L_x_170:
[----:B------:R-:W-:-:S04]  /*30e0*/  UIADD3 UR4, UPT, UPT, UR4, 0x1, URZ ;  /* 0x0000000104047890 */ /* 0x000fc8000fffe0ff */
[----:B------:R-:W-:-:S04]  /*30f0*/  UISETP.NE.AND UP0, UPT, UR4, 0x8, UPT ;  /* 0x000000080400788c */ /* 0x000fc8000bf05270 */
[----:B------:R-:W-:Y:S02]  /*3100*/  USEL UR5, URZ, 0x1, UP0 ;  /* 0x00000001ff057887 */ /* 0x000fe40008000000 */
[----:B------:R-:W-:-:S04]  /*3110*/  USEL UR4, UR4, URZ, UP0 ;  /* 0x000000ff04047287 */ /* 0x000fc80008000000 */
[----:B------:R-:W-:Y:S01]  /*3120*/  ULEA UR4, UR4, UR21, 0x3 ;  /* 0x0000001504047291 */ /* 0x000fe2000f8e18ff */
[----:B-1----:R-:W-:-:S04]  /*3130*/  LOP3.LUT R3, R2, UR5, RZ, 0x3c, !PT ;  /* 0x0000000502037c12 */ /* 0x002fc8000f8e3cff */
[----:B------:R-:W-:Y:S01]  /*3140*/  SHF.L.U32 R3, R3, 0x1f, RZ ;  /* 0x0000001f03037819 */ /* 0x000fe200000006ff */
[----:B------:R-:W-:-:S07]  /*3150*/  IMAD.U32 R0, RZ, RZ, UR4 ;  /* 0x00000004ff007e24 */ /* 0x000fce000f8e00ff */
.L_x_50:
[----:B-1----:R1:W2:Y:S02]  /*3160*/  SYNCS.PHASECHK.TRANS64.TRYWAIT P0, [R0+URZ], R3 ;  /* 0x00000003000075a7 */ /* 0x0022a400080011ff */
[----:B--2---:R-:W-:Y:S05]  /*3170*/  @!P0 NANOSLEEP.SYNCS 0x989680 ;  /* 0x009896800000895d */ /* 0x004fea0003900000 */
[----:B------:R-:W2:Y:S02]  /*3180*/  @!P0 SYNCS.PHASECHK.TRANS64 P0, [R0+URZ], R3 ;  /* 0x00000003000085a7 */ /* 0x000ea400080010ff */
[----:B--2---:R-:W-:Y:S05]  /*3190*/  @P0 EXIT ;  /* 0x000000000000094d */ /* 0x004fea0003800000 */
[----:B------:R-:W-:Y:S05]  /*31a0*/  BRA `(.L_x_50) ;  /* 0xfffffffc00ec7947 */ /* 0x000fea000383ffff */
.L_x_22:
[----:B------:R-:W1:Y:S02]  /*31b0*/  S2UR UR4, SR_CgaCtaId ;  /* 0x00000000000479c3 */ /* 0x000e640000008800 */
[----:B-1----:R-:W-:-:S04]  /*31c0*/  UISETP.NE.AND UP0, UPT, UR4, URZ, UPT ;  /* 0x000000ff0400728c */ /* 0x002fc8000bf05270 */
[----:B------:R-:W-:-:S09]  /*31d0*/  UISETP.NE.OR UP0, UPT, UR21, 0x1, UP0 ;  /* 0x000000011500788c */ /* 0x000fd20008705670 */
[----:B------:R-:W-:Y:S05]  /*31e0*/  BRA.U UP0, `(.L_x_51) ;  /* 0x00000005004c7547 */ /* 0x000fea000b800000 */
[----:B------:R-:W1:Y:S01]  /*31f0*/  S2UR UR5, SR_CgaCtaId ;  /* 0x00000000000579c3 */ /* 0x000e620000008800 */
[----:B------:R-:W-:Y:S01]  /*3200*/  UMOV UR4, 0x400 ;  /* 0x0000040000047882 */ /* 0x000fe20000000000 */
[----:B------:R-:W-:Y:S01]  /*3210*/  ISETP.GE.U32.AND P2, PT, R0, 0x10, PT ;  /* 0x000000100000780c */ /* 0x000fe20003f46070 */
[----:B------:R-:W-:Y:S01]  /*3220*/  IMAD.MOV.U32 R12, RZ, RZ, 0x1 ;  /* 0x00000001ff0c7424 */ /* 0x000fe200078e00ff */
[----:B------:R-:W-:Y:S02]  /*3230*/  CS2R R10, SRZ ;  /* 0x00000000000a7805 */ /* 0x000fe4000001ff00 */
[----:B------:R-:W-:Y:S01]  /*3240*/  CS2R R8, SRZ ;  /* 0x0000000000087805 */ /* 0x000fe2000001ff00 */
[----:B-1----:R-:W-:-:S03]  /*3250*/  ULEA UR6, UR5, UR4, 0x18 ;  /* 0x0000000405067291 */ /* 0x002fc6000f8ec0ff */
[----:B------:R-:W-:-:S09]  /*3260*/  UMOV UR5, URZ ;  /* 0x000000ff00057c82 */ /* 0x000fd20008000000 */
.L_x_55:
[----:B------:R-:W-:Y:S02]  /*3270*/  LEA R2, R8, UR6, 0x3 ;  /* 0x0000000608027c11 */ /* 0x000fe4000f8e18ff */
[----:B------:R-:W-:-:S03]  /*3280*/  SHF.L.U32 R5, R9, 0x1f, RZ ;  /* 0x0000001f09057819 */ /* 0x000fc600000006ff */
[----:B------:R-:W-:Y:S01]  /*3290*/  VIADD R4, R2, 0x140 ;  /* 0x0000014002047836 */ /* 0x000fe20000000000 */
[----:B------:R-:W1:Y:S02]  /*32a0*/  SYNCS.PHASECHK.TRANS64.TRYWAIT P0, [R2+URZ+0x130], R5 ;  /* 0x00013005020075a7 */ /* 0x000e6400080011ff */
[----:B-1----:R-:W-:Y:S05]  /*32b0*/  @!P0 BRA `(.L_x_52) ;  /* 0x00000070006c8947 */ /* 0x002fea0003800000 */
.L_x_171:
[----:B------:R-:W-:Y:S01]  /*32c0*/  ULEA UR4, UR5, UR6, 0x3 ;  /* 0x0000000605047291 */ /* 0x000fe2000f8e18ff */
[----:B------:R-:W-:Y:S02]  /*32d0*/  PRMT R4, RZ, 0x654, R4 ;  /* 0x00000654ff047816 */ /* 0x000fe40000000004 */
[----:B-1----:R-:W-:Y:S01]  /*32e0*/  SHF.L.U32 R5, R12, 0x1f, RZ ;  /* 0x0000001f0c057819 */ /* 0x002fe200000006ff */
[----:B------:R-:W-:Y:S01]  /*32f0*/  UIADD3 UR7, UPT, UPT, UR4, 0xd0, URZ ;  /* 0x000000d004077890 */ /* 0x000fe2000fffe0ff */
[----:B------:R1:W-:Y:S05]  /*3300*/  SYNCS.ARRIVE.TRANS64.RED.A1T0 RZ, [R4+URZ], RZ ;  /* 0x000000ff04ff79a7 */ /* 0x0003ea00081004ff */
[----:B------:R-:W-:Y:S01]  /*3310*/  IMAD.U32 R7, RZ, RZ, UR7 ;  /* 0x00000007ff077e24 */ /* 0x000fe2000f8e00ff */
[----:B------:R-:W2:Y:S04]  /*3320*/  SYNCS.PHASECHK.TRANS64.TRYWAIT P0, [UR4+0xe0], R5 ;  /* 0x0000e005ff0075a7 */ /* 0x000ea80008001104 */
[----:B------:R-:W-:Y:S01]  /*3330*/  PRMT R6, R0, 0x654, R7 ;  /* 0x0000065400067816 */ /* 0x000fe20000000007 */
[----:B-1----:R-:W-:Y:S01]  /*3340*/  @!P2 IMAD.MOV.U32 R4, RZ, RZ, 0x10 ;  /* 0x00000010ff04a424 */ /* 0x002fe200078e00ff */
[----:B--2---:R-:W-:Y:S06]  /*3350*/  @!P0 BRA `(.L_x_53) ;  /* 0x0000007000588947 */ /* 0x004fec0003800000 */
.L_x_173:
[----:B------:R-:W-:Y:S01]  /*3360*/  ULEA UR8, UR5, UR6, 0x4 ;  /* 0x0000000605087291 */ /* 0x000fe2000f8e20ff */
[----:B------:R-:W-:Y:S01]  /*3370*/  SEL R3, R6, R3, !P2 ;  /* 0x0000000306037207 */ /* 0x000fe20005000000 */
[----:B------:R-:W-:Y:S01]  /*3380*/  UIADD3 UR9, UPT, UPT, UR4, 0xd0, URZ ;  /* 0x000000d004097890 */ /* 0x000fe2000fffe0ff */
[----:B-1----:R-:W-:Y:S01]  /*3390*/  LEA R2, R11, UR6, 0x3 ;  /* 0x000000060b027c11 */ /* 0x002fe2000f8e18ff */
[----:B------:R-:W-:Y:S01]  /*33a0*/  UIADD3 UR8, UPT, UPT, UR8, 0x160, URZ ;  /* 0x0000016008087890 */ /* 0x000fe2000fffe0ff */
[----:B------:R-:W-:Y:S01]  /*33b0*/  SHF.L.U32 R5, R10, 0x1f, RZ ;  /* 0x0000001f0a057819 */ /* 0x000fe200000006ff */
[----:B------:R1:W-:Y:S01]  /*33c0*/  @!P2 SYNCS.ARRIVE.TRANS64.RED RZ, [R3+URZ], R4 ;  /* 0x0000000403ffa9a7 */ /* 0x0003e200080004ff */
[----:B------:R-:W-:Y:S01]  /*33d0*/  UIADD3 UR4, UPT, UPT, UR5, 0x1, URZ ;  /* 0x0000000105047890 */ /* 0x000fe2000fffe0ff */
[----:B------:R-:W-:-:S03]  /*33e0*/  VIADD R8, R8, 0x1 ;  /* 0x0000000108087836 */ /* 0x000fc60000000000 */
[----:B------:R-:W-:Y:S02]  /*33f0*/  UISETP.NE.AND UP0, UPT, UR4, 0x2, UPT ;  /* 0x000000020400788c */ /* 0x000fe4000bf05270 */
[----:B------:R-:W-:Y:S06]  /*3400*/  UGETNEXTWORKID.BROADCAST [UR8], [UR9] ;  /* 0x00000000080073ca */ /* 0x000fec0008000100 */
[----:B------:R-:W-:Y:S01]  /*3410*/  USEL UR7, URZ, 0x1, UP0 ;  /* 0x00000001ff077887 */ /* 0x000fe20008000000 */
[----:B------:R-:W-:Y:S01]  /*3420*/  ISETP.NE.AND P0, PT, R8, 0x2, PT ;  /* 0x000000020800780c */ /* 0x000fe20003f05270 */
[----:B------:R-:W-:Y:S01]  /*3430*/  USEL UR5, UR4, URZ, UP0 ;  /* 0x000000ff04057287 */ /* 0x000fe20008000000 */
[----:B------:R-:W2:Y:S03]  /*3440*/  SYNCS.PHASECHK.TRANS64.TRYWAIT P1, [R2+URZ+0xd0], R5 ;  /* 0x0000d005020075a7 */ /* 0x000ea600080211ff */
[----:B------:R-:W-:Y:S01]  /*3450*/  LOP3.LUT R12, R12, UR7, RZ, 0x3c, !PT ;  /* 0x000000070c0c7c12 */ /* 0x000fe2000f8e3cff */
[----:B-12---:R-:W-:Y:S07]  /*3460*/  @!P1 BRA `(.L_x_54) ;  /* 0x00000070002c9947 */ /* 0x006fee0003800000 */
.L_x_174:
[C---:B------:R-:W-:Y:S01]  /*3470*/  LEA R4, R11.reuse, UR6, 0x4 ;  /* 0x000000060b047c11 */ /* 0x040fe2000f8e20ff */
[----:B-1----:R-:W-:Y:S01]  /*3480*/  VIADD R2, R2, 0xe0 ;  /* 0x000000e002027836 */ /* 0x002fe20000000000 */
[----:B------:R-:W-:Y:S01]  /*3490*/  SEL R8, R8, RZ, P0 ;  /* 0x000000ff08087207 */ /* 0x000fe20000000000 */
[----:B------:R-:W-:-:S03]  /*34a0*/  VIADD R11, R11, 0x1 ;  /* 0x000000010b0b7836 */ /* 0x000fc60000000000 */
[----:B------:R-:W1:Y:S01]  /*34b0*/  LDS.128 R4, [R4+0x160] ;  /* 0x0001600004047984 */ /* 0x000e620000000c00 */
[----:B------:R-:W-:Y:S02]  /*34c0*/  PRMT R2, RZ, 0x654, R2 ;  /* 0x00000654ff027816 */ /* 0x000fe40000000002 */
[C---:B------:R-:W-:Y:S01]  /*34d0*/  ISETP.NE.AND P1, PT, R11.reuse, 0x2, PT ;  /* 0x000000020b00780c */ /* 0x040fe20003f25270 */
[----:B------:R-:W-:Y:S01]  /*34e0*/  @!PT LDS RZ, [RZ] ;  /* 0x00000000fffff984 */ /* 0x000fe20000000800 */
[----:B------:R-:W-:Y:S01]  /*34f0*/  @!PT LDS RZ, [RZ] ;  /* 0x00000000fffff984 */ /* 0x000fe20000000800 */
[----:B------:R-:W-:Y:S01]  /*3500*/  @!PT LDS RZ, [RZ] ;  /* 0x00000000fffff984 */ /* 0x000fe20000000800 */
[----:B------:R-:W-:Y:S01]  /*3510*/  @!PT LDS RZ, [RZ] ;  /* 0x00000000fffff984 */ /* 0x000fe20000000800 */
[----:B------:R2:W-:Y:S06]  /*3520*/  MEMBAR.ALL.CTA ;  /* 0x0000000000007992 */ /* 0x0005ec0000008000 */
[----:B--2---:R-:W2:Y:S01]  /*3530*/  FENCE.VIEW.ASYNC.S ;  /* 0x00000000000073c6 */ /* 0x004ea20000000000 */
[----:B------:R-:W-:Y:S01]  /*3540*/  SEL R11, R11, RZ, P1 ;  /* 0x000000ff0b0b7207 */ /* 0x000fe20000800000 */
[----:B--2---:R2:W-:Y:S01]  /*3550*/  SYNCS.ARRIVE.TRANS64.RED.A1T0 RZ, [R2+URZ], RZ ;  /* 0x000000ff02ff79a7 */ /* 0x0045e200081004ff */
[----:B-1----:R-:W-:-:S02]  /*3560*/  LOP3.LUT P3, RZ, R6, 0x1, RZ, 0xc0, !PT ;  /* 0x0000000106ff7812 */ /* 0x002fc4000786c0ff */
[----:B------:R-:W-:-:S04]  /*3570*/  SEL R5, RZ, 0x1, P1 ;  /* 0x00000001ff057807 */ /* 0x000fc80000800000 */
[----:B------:R-:W-:Y:S02]  /*3580*/  LOP3.LUT R10, R10, R5, RZ, 0x3c, !PT ;  /* 0x000000050a0a7212 */ /* 0x000fe400078e3cff */
[----:B--2---:R-:W-:-:S04]  /*3590*/  SEL R2, RZ, 0x1, P0 ;  /* 0x00000001ff027807 */ /* 0x004fc80000000000 */
[----:B------:R-:W-:Y:S01]  /*35a0*/  LOP3.LUT R9, R9, R2, RZ, 0x3c, !PT ;  /* 0x0000000209097212 */ /* 0x000fe200078e3cff */
[----:B------:R-:W-:Y:S06]  /*35b0*/  @P3 BRA `(.L_x_55) ;  /* 0xfffffffc002c3947 */ /* 0x000fec000383ffff */
[----:B------:R-:W-:Y:S01]  /*35c0*/  ULEA UR4, UR5, UR6, 0x3 ;  /* 0x0000000605047291 */ /* 0x000fe2000f8e18ff */
[----:B------:R-:W-:-:S08]  /*35d0*/  SHF.L.U32 R3, R12, 0x1f, RZ ;  /* 0x0000001f0c037819 */ /* 0x000fd000000006ff */
[----:B------:R-:W1:Y:S02]  /*35e0*/  SYNCS.PHASECHK.TRANS64 P0, [UR4+0xe0], R3 ;  /* 0x0000e003ff0075a7 */ /* 0x000e640008001004 */
[----:B-1----:R-:W-:Y:S05]  /*35f0*/  @P0 BRA `(.L_x_56) ;  /* 0x0000000000080947 */ /* 0x002fea0003800000 */
[----:B------:R-:W1:Y:S02]  /*3600*/  SYNCS.PHASECHK.TRANS64.TRYWAIT P0, [UR4+0xe0], R3 ;  /* 0x0000e003ff0075a7 */ /* 0x000e640008001104 */
[----:B-1----:R-:W-:Y:S05]  /*3610*/  @!P0 BRA `(.L_x_57) ;  /* 0x0000006c00d48947 */ /* 0x002fea0003800000 */
.L_x_56:
[----:B------:R-:W-:-:S04]  /*3620*/  UIADD3 UR7, UPT, UPT, UR5, 0x1, URZ ;  /* 0x0000000105077890 */ /* 0x000fc8000fffe0ff */
[----:B------:R-:W-:-:S04]  /*3630*/  UISETP.NE.AND UP0, UPT, UR7, 0x2, UPT ;  /* 0x000000020700788c */ /* 0x000fc8000bf05270 */
[----:B------:R-:W-:Y:S02]  /*3640*/  USEL UR8, URZ, 0x1, UP0 ;  /* 0x00000001ff087887 */ /* 0x000fe40008000000 */
[----:B------:R-:W-:-:S04]  /*3650*/  USEL UR7, UR7, URZ, UP0 ;  /* 0x000000ff07077287 */ /* 0x000fc80008000000 */
[----:B------:R-:W-:Y:S01]  /*3660*/  ULEA UR7, UR7, UR6, 0x3 ;  /* 0x0000000607077291 */ /* 0x000fe2000f8e18ff */
[----:B-1----:R-:W-:-:S04]  /*3670*/  LOP3.LUT R3, R12, UR8, RZ, 0x3c, !PT ;  /* 0x000000080c037c12 */ /* 0x002fc8000f8e3cff */
[----:B------:R-:W-:-:S04]  /*3680*/  SHF.L.U32 R0, R3, 0x1f, RZ ;  /* 0x0000001f03007819 */ /* 0x000fc800000006ff */
[----:B------:R-:W1:Y:S02]  /*3690*/  SYNCS.PHASECHK.TRANS64 P0, [UR7+0xe0], R0 ;  /* 0x0000e000ff0075a7 */ /* 0x000e640008001007 */
[----:B-1----:R-:W-:Y:S05]  /*36a0*/  @P0 EXIT ;  /* 0x000000000000094d */ /* 0x002fea0003800000 */
[----:B------:R-:W-:Y:S02]  /*36b0*/  SHF.L.U32 R3, R3, 0x1f, RZ ;  /* 0x0000001f03037819 */ /* 0x000fe400000006ff */
[----:B------:R-:W-:-:S07]  /*36c0*/  MOV R0, UR7 ;  /* 0x0000000700007c02 */ /* 0x000fce0008000f00 */
.L_x_58:
[----:B-1----:R1:W2:Y:S02]  /*36d0*/  SYNCS.PHASECHK.TRANS64.TRYWAIT P0, [R0+URZ+0xe0], R3 ;  /* 0x0000e003000075a7 */ /* 0x0022a400080011ff */
[----:B--2---:R-:W-:Y:S05]  /*36e0*/  @!P0 NANOSLEEP.SYNCS 0x989680 ;  /* 0x009896800000895d */ /* 0x004fea0003900000 */
[----:B------:R-:W2:Y:S02]  /*36f0*/  @!P0 SYNCS.PHASECHK.TRANS64 P0, [R0+URZ+0xe0], R3 ;  /* 0x0000e003000085a7 */ /* 0x000ea400080010ff */
[----:B--2---:R-:W-:Y:S05]  /*3700*/  @P0 EXIT ;  /* 0x000000000000094d */ /* 0x004fea0003800000 */
[----:B------:R-:W-:Y:S05]  /*3710*/  BRA `(.L_x_58) ;  /* 0xfffffffc00ec7947 */ /* 0x000fea000383ffff */
.L_x_51:
[----:B------:R-:W-:Y:S05]  /*3720*/  BRA.U UP4, `(.L_x_59) ;  /* 0x0000001104dc7547 */ /* 0x000fea000b800000 */
[----:B------:R-:W1:Y:S01]  /*3730*/  S2UR UR7, SR_CgaCtaId ;  /* 0x00000000000779c3 */ /* 0x000e620000008800 */
[----:B------:R-:W-:Y:S01]  /*3740*/  UMOV UR4, 0x40 ;  /* 0x0000004000047882 */ /* 0x000fe20000000000 */
[----:B------:R-:W-:Y:S01]  /*3750*/  NOP ;  /* 0x0000000000007918 */ /* 0x000fe20000000000 */
[----:B------:R-:W-:Y:S01]  /*3760*/  UMOV UR6, 0x400 ;  /* 0x0000040000067882 */ /* 0x000fe20000000000 */
[----:B-1----:R-:W-:Y:S02]  /*3770*/  ULEA UR5, UR7, UR4, 0x18 ;  /* 0x0000000407057291 */ /* 0x002fe4000f8ec0ff */
[----:B------:R-:W-:-:S07]  /*3780*/  ULEA UR6, UR7, UR6, 0x18 ;  /* 0x0000000607067291 */ /* 0x000fce000f8ec0ff */
[----:B------:R-:W1:Y:S02]  /*3790*/  LDS.U8 R0, [UR5+0x1c] ;  /* 0x00001c05ff007984 */ /* 0x000e640008000000 */
[----:B-1----:R-:W-:-:S13]  /*37a0*/  ISETP.NE.AND P0, PT, R0, RZ, PT ;  /* 0x000000ff0000720c */ /* 0x002fda0003f05270 */
[----:B------:R-:W-:Y:S05]  /*37b0*/  @P0 BRA `(.L_x_60) ;  /* 0x0000000400080947 */ /* 0x000fea0003800000 */
[----:B------:R-:W-:Y:S02]  /*37c0*/  UISETP.NE.U32.AND UP1, UPT, UR46, 0x1, UPT ;  /* 0x000000012e00788c */ /* 0x000fe4000bf25070 */
[----:B------:R-:W-:-:S07]  /*37d0*/  UIADD3 UR7, UPT, UPT, UR5, 0x8, URZ ;  /* 0x0000000805077890 */ /* 0x000fce000fffe0ff */
[----:B------:R-:W-:Y:S05]  /*37e0*/  BRA.U !UP1, `(.L_x_61) ;  /* 0x00000001099c7547 */ /* 0x000fea000b800000 */
[----:B------:R-:W-:Y:S01]  /*37f0*/  ELECT P0, URZ, PT ;  /* 0x0000000000ff782f */ /* 0x000fe20003800000 */
[----:B------:R-:W-:-:S12]  /*3800*/  BSSY B0, `(.L_x_61) ;  /* 0x0000025000007945 */ /* 0x000fd80003800000 */
[----:B------:R-:W-:Y:S05]  /*3810*/  @!P0 BRA `(.L_x_62) ;  /* 0x00000000008c8947 */ /* 0x000fea0003800000 */
[----:B------:R-:W-:-:S05]  /*3820*/  UMOV UR4, 0x10 ;  /* 0x0000001000047882 */ /* 0x000fca0000000000 */
[----:B------:R-:W-:Y:S04]  /*3830*/  DEPBAR.LE SB1, 0x36 ;  /* 0x00009d800000791a */ /* 0x000fe80000000000 */
[----:B------:R-:W1:Y:S02]  /*3840*/  UTCATOMSWS.2CTA.FIND_AND_SET.ALIGN UP0, UR4, UR4 ;  /* 0x00000004000475e3 */ /* 0x000e640008200800 */
[----:B-1----:R-:W-:Y:S01]  /*3850*/  MOV R11, UR4 ;  /* 0x00000004000b7c02 */ /* 0x002fe20008000f00 */
[----:B------:R-:W-:Y:S06]  /*3860*/  BRA.U UP0, `(.L_x_63) ;  /* 0x0000000100187547 */ /* 0x000fec000b800000 */
.L_x_64:
[----:B------:R-:W-:Y:S05]  /*3870*/  NANOSLEEP 0x64 ;  /* 0x000000640000795d */ /* 0x000fea0003800000 */
[----:B------:R-:W-:-:S05]  /*3880*/  UMOV UR4, 0x10 ;  /* 0x0000001000047882 */ /* 0x000fca0000000000 */
[----:B------:R-:W-:Y:S04]  /*3890*/  DEPBAR.LE SB1, 0x36 ;  /* 0x00009d800000791a */ /* 0x000fe80000000000 */
[----:B------:R-:W1:Y:S02]  /*38a0*/  UTCATOMSWS.2CTA.FIND_AND_SET.ALIGN UP0, UR4, UR4 ;  /* 0x00000004000475e3 */ /* 0x000e640008200800 */
[----:B-1----:R-:W-:Y:S01]  /*38b0*/  MOV R11, UR4 ;  /* 0x00000004000b7c02 */ /* 0x002fe20008000f00 */
[----:B------:R-:W-:Y:S05]  /*38c0*/  BRA.U !UP0, `(.L_x_64) ;  /* 0xfffffffd08e87547 */ /* 0x000fea000b83ffff */
.L_x_63:
[----:B------:R-:W1:Y:S01]  /*38d0*/  LDS R7, [UR5+0x10] ;  /* 0x00001005ff077984 */ /* 0x000e620008000800 */
[----:B------:R-:W-:Y:S01]  /*38e0*/  IMAD.U32 R5, RZ, RZ, UR6 ;  /* 0x00000006ff057e24 */ /* 0x000fe2000f8e00ff */
[----:B------:R-:W-:-:S03]  /*38f0*/  MOV R4, UR45 ;  /* 0x0000002d00047c02 */ /* 0x000fc60008000f00 */
[----:B------:R-:W-:Y:S01]  /*3900*/  VIADD R5, R5, 0x180 ;  /* 0x0000018005057836 */ /* 0x000fe20000000000 */
[----:B-1----:R-:W-:-:S04]  /*3910*/  SHF.L.U32 R7, R7, 0x1f, RZ ;  /* 0x0000001f07077819 */ /* 0x002fc800000006ff */
[----:B------:R-:W1:Y:S02]  /*3920*/  SYNCS.PHASECHK.TRANS64.TRYWAIT P0, [UR5+0x8], R7 ;  /* 0x00000807ff0075a7 */ /* 0x000e640008001105 */
[----:B-1----:R-:W-:Y:S05]  /*3930*/  @P0 BRA `(.L_x_65) ;  /* 0x0000000000080947 */ /* 0x002fea0003800000 */
[----:B------:R-:W1:Y:S02]  /*3940*/  SYNCS.PHASECHK.TRANS64.TRYWAIT P0, [UR5+0x8], R7 ;  /* 0x00000807ff0075a7 */ /* 0x000e640008001105 */
[----:B-1----:R-:W-:Y:S05]  /*3950*/  @!P0 BRA `(.L_x_66) ;  /* 0x0000006c001c8947 */ /* 0x002fea0003800000 */
.L_x_65:
[----:B-1----:R-:W-:Y:S01]  /*3960*/  HFMA2 R0, -RZ, RZ, 0, 5.9604644775390625e-08 ;  /* 0x00000001ff007431 */ /* 0x002fe200000001ff */
[----:B------:R-:W-:Y:S01]  /*3970*/  UPRMT UR4, UR45, 0x654, UR7 ;  /* 0x000006542d047896 */ /* 0x000fe20008000007 */
[----:B------:R-:W-:Y:S01]  /*3980*/  IMAD.MOV.U32 R8, RZ, RZ, 0xffff ;  /* 0x0000ffffff087424 */ /* 0x000fe200078e00ff */
[----:B------:R-:W-:Y:S01]  /*3990*/  PRMT R4, R4, 0x654, R5 ;  /* 0x0000065404047816 */ /* 0x000fe20000000005 */
[----:B------:R-:W-:Y:S02]  /*39a0*/  IMAD.MOV.U32 R6, RZ, RZ, 0x4 ;  /* 0x00000004ff067424 */ /* 0x000fe400078e00ff */
[----:B------:R-:W-:Y:S01]  /*39b0*/  IMAD.SHL.U32 R9, R11, 0x20, RZ ;  /* 0x000000200b097824 */ /* 0x000fe200078e00ff */
[----:B------:R-:W-:Y:S02]  /*39c0*/  MOV R5, UR4 ;  /* 0x0000000400057c02 */ /* 0x000fe40008000f00 */
[-C--:B------:R-:W-:Y:S01]  /*39d0*/  SHF.L.U32 R8, R8, R11.reuse, RZ ;  /* 0x0000000b08087219 */ /* 0x080fe200000006ff */
[----:B------:R1:W-:Y:S01]  /*39e0*/  SYNCS.ARRIVE.TRANS64.RED RZ, [UR4], R6 ;  /* 0x00000006ffff79a7 */ /* 0x0003e20008000404 */
[----:B------:R-:W-:Y:S01]  /*39f0*/  SHF.L.U32 R7, R0, R11, RZ ;  /* 0x0000000b00077219 */ /* 0x000fe200000006ff */
[----:B------:R1:W-:Y:S04]  /*3a00*/  STS [UR6+0x180], R9 ;  /* 0x00018009ff007988 */ /* 0x0003e80008000806 */
[----:B------:R1:W-:Y:S04]  /*3a10*/  STAS [R4.64], R11 ;  /* 0x0000000b04007dbd */ /* 0x0003e8000c0008ff */
[----:B------:R1:W-:Y:S04]  /*3a20*/  ATOMS.OR RZ, [UR5+0x14], R8 ;  /* 0x00001408ffff798c */ /* 0x0003e8000b000005 */
[----:B------:R1:W-:Y:S04]  /*3a30*/  ATOMS.OR RZ, [UR5+0x18], R7 ;  /* 0x00001807ffff798c */ /* 0x0003e8000b000005 */
[----:B------:R1:W-:Y:S02]  /*3a40*/  ATOMS.XOR RZ, [UR5+0x10], R0 ;  /* 0x00001000ffff798c */ /* 0x0003e4000b800005 */
.L_x_62:
[----:B------:R-:W-:Y:S05]  /*3a50*/  BSYNC B0 ;  /* 0x0000000000007941 */ /* 0x000fea0003800000 */
.L_x_61:
[----:B------:R-:W-:Y:S05]  /*3a60*/  BRA.U UP1, `(.L_x_67) ;  /* 0x00000001016c7547 */ /* 0x000fea000b800000 */
[----:B------:R-:W-:-:S03]  /*3a70*/  UMOV UR4, 0xffffffff ;  /* 0xffffffff00047882 */ /* 0x000fc60000000000 */
[----:B------:R-:W-:Y:S05]  /*3a80*/  BRA.DIV UR4, `(.L_x_68) ;  /* 0x0000006a04e87947 */ /* 0x000fea000b800000 */
[----:B------:R-:W-:-:S13]  /*3a90*/  ELECT P0, URZ, PT ;  /* 0x0000000000ff782f */ /* 0x000fda0003800000 */
.L_x_178:
[----:B------:R-:W-:Y:S05]  /*3aa0*/  @!P0 BRA `(.L_x_67) ;  /* 0x00000000005c8947 */ /* 0x000fea0003800000 */
[----:B-1----:R-:W1:Y:S02]  /*3ab0*/  LDS R5, [UR5+0x10] ;  /* 0x00001005ff057984 */ /* 0x002e640008000800 */
[----:B-1----:R-:W-:-:S04]  /*3ac0*/  SHF.L.U32 R5, R5, 0x1f, RZ ;  /* 0x0000001f05057819 */ /* 0x002fc800000006ff */
[----:B------:R-:W1:Y:S02]  /*3ad0*/  SYNCS.PHASECHK.TRANS64.TRYWAIT P0, [UR5+0x8], R5 ;  /* 0x00000805ff0075a7 */ /* 0x000e640008001105 */
[----:B-1----:R-:W-:Y:S05]  /*3ae0*/  @P0 BRA `(.L_x_69) ;  /* 0x0000000000080947 */ /* 0x002fea0003800000 */
[----:B------:R-:W1:Y:S02]  /*3af0*/  SYNCS.PHASECHK.TRANS64.TRYWAIT P0, [UR5+0x8], R5 ;  /* 0x00000805ff0075a7 */ /* 0x000e640008001105 */
[----:B-1----:R-:W-:Y:S05]  /*3b00*/  @!P0 BRA `(.L_x_70) ;  /* 0x0000006800ec8947 */ /* 0x002fea0003800000 */
.L_x_69:
[----:B------:R-:W2:Y:S01]  /*3b10*/  LDS R7, [UR6+0x180] ;  /* 0x00018006ff077984 */ /* 0x000ea20008000800 */
[----:B-1----:R-:W-:Y:S02]  /*3b20*/  HFMA2 R0, -RZ, RZ, 0, 5.9604644775390625e-08 ;  /* 0x00000001ff007431 */ /* 0x002fe400000001ff */
[----:B------:R-:W-:Y:S01]  /*3b30*/  IMAD.MOV.U32 R4, RZ, RZ, 0xffff ;  /* 0x0000ffffff047424 */ /* 0x000fe200078e00ff */
[----:B------:R-:W-:Y:S01]  /*3b40*/  UPRMT UR4, UR45, 0x654, UR7 ;  /* 0x000006542d047896 */ /* 0x000fe20008000007 */
[----:B--2---:R-:W-:-:S03]  /*3b50*/  IMAD.SHL.U32 R5, R7, 0x20, RZ ;  /* 0x0000002007057824 */ /* 0x004fc600078e00ff */
[-C--:B------:R-:W-:Y:S02]  /*3b60*/  SHF.L.U32 R4, R4, R7.reuse, RZ ;  /* 0x0000000704047219 */ /* 0x080fe400000006ff */
[----:B------:R-:W-:Y:S01]  /*3b70*/  SHF.L.U32 R7, R0, R7, RZ ;  /* 0x0000000700077219 */ /* 0x000fe200000006ff */
[----:B------:R2:W-:Y:S04]  /*3b80*/  STS [UR6+0x180], R5 ;  /* 0x00018005ff007988 */ /* 0x0005e80008000806 */
[----:B------:R2:W-:Y:S04]  /*3b90*/  ATOMS.OR RZ, [UR5+0x14], R4 ;  /* 0x00001404ffff798c */ /* 0x0005e8000b000005 */
[----:B------:R2:W-:Y:S01]  /*3ba0*/  ATOMS.OR RZ, [UR5+0x18], R7 ;  /* 0x00001807ffff798c */ /* 0x0005e2000b000005 */
[----:B------:R-:W-:Y:S03]  /*3bb0*/  SYNCS.ARRIVE.TRANS64.RED.A1T0 RZ, [UR4], RZ ;  /* 0x000000ffffff79a7 */ /* 0x000fe60008100404 */
[----:B------:R2:W-:Y:S01]  /*3bc0*/  ATOMS.XOR RZ, [UR5+0x10], R0 ;  /* 0x00001000ffff798c */ /* 0x0005e2000b800005 */
[----:B------:R-:W-:Y:S05]  /*3bd0*/  BRA `(.L_x_67) ;  /* 0x0000000000107947 */ /* 0x000fea0003800000 */
.L_x_60:
[----:B------:R-:W-:Y:S02]  /*3be0*/  MOV R0, 0xffffffff ;  /* 0xffffffff00007802 */ /* 0x000fe40000000f00 */
[----:B------:R-:W-:-:S03]  /*3bf0*/  MOV R4, 0x3c20 ;  /* 0x00003c2000047802 */ /* 0x000fc60000000f00 */
[----:B------:R1:W-:Y:S04]  /*3c00*/  STS [UR6+0x180], R0 ;  /* 0x00018000ff007988 */ /* 0x0003e80008000806 */
[----:B-1---5:R-:W-:Y:S05]  /*3c10*/  CALL.REL.NOINC `($__internal_1_$__cuda_sm10x_tcgen05_guardrail_trap_phase_invalid_during_alloc) ;  /* 0x0000007000c07944 */ /* 0x022fea0003c00000 */
.L_x_67:
[----:B------:R-:W-:Y:S05]  /*3c20*/  WARPSYNC.ALL ;  /* 0x0000000000007948 */ /* 0x000fea0003800000 */
[----:B------:R-:W3:Y:S01]  /*3c30*/  S2UR UR4, SR_CgaCtaId ;  /* 0x00000000000479c3 */ /* 0x000ee20000008800 */
[----:B------:R-:W-:Y:S01]  /*3c40*/  UMOV UR26, 0x400 ;  /* 0x00000400001a7882 */ /* 0x000fe20000000000 */
[----:B------:R-:W-:-:S06]  /*3c50*/  NOP ;  /* 0x0000000000007918 */ /* 0x000fcc0000000000 */
[----:B------:R-:W-:Y:S06]  /*3c60*/  BAR.ARV 0x6, 0xa0 ;  /* 0x0182800000007b1d */ /* 0x000fec0000002000 */
[----:B------:R-:W4:Y:S01]  /*3c70*/  LDCU UR6, c[0x0][0x38c] ;  /* 0x00007180ff0677ac */ /* 0x000f220008000800 */
[----:B------:R-:W-:Y:S01]  /*3c80*/  LOP3.LUT R3, R3, 0xffff, RZ, 0xc0, !PT ;  /* 0x0000ffff03037812 */ /* 0x000fe200078ec0ff */
[----:B-1----:R-:W-:Y:S01]  /*3c90*/  IMAD.MOV.U32 R9, RZ, RZ, 0x1 ;  /* 0x00000001ff097424 */ /* 0x002fe200078e00ff */
[----:B------:R-:W-:Y:S01]  /*3ca0*/  LOP3.LUT R2, R2, 0xffff, RZ, 0xc0, !PT ;  /* 0x0000ffff02027812 */ /* 0x000fe200078ec0ff */
[----:B------:R-:W-:Y:S01]  /*3cb0*/  IMAD.MOV.U32 R8, RZ, RZ, RZ ;  /* 0x000000ffff087224 */ /* 0x000fe200078e00ff */
[----:B------:R-:W-:Y:S01]  /*3cc0*/  R2UR UR28, R3 ;  /* 0x00000000031c72ca */ /* 0x000fe200000e0000 */
[----:B------:R-:W-:Y:S01]  /*3cd0*/  UMOV UR32, URZ ;  /* 0x000000ff00207c82 */ /* 0x000fe20008000000 */
[----:B------:R-:W-:-:S02]  /*3ce0*/  R2UR UR42, R2 ;  /* 0x00000000022a72ca */ /* 0x000fc400000e0000 */
[----:B------:R-:W-:Y:S01]  /*3cf0*/  CS2R R2, SRZ ;  /* 0x0000000000027805 */ /* 0x000fe2000001ff00 */
[----:B------:R-:W-:Y:S01]  /*3d00*/  UMOV UR23, URZ ;  /* 0x000000ff00177c82 */ /* 0x000fe20008000000 */
[----:B---3--:R-:W-:Y:S01]  /*3d10*/  ULEA UR26, UR4, UR26, 0x18 ;  /* 0x0000001a041a7291 */ /* 0x008fe2000f8ec0ff */
[----:B------:R-:W-:Y:S01]  /*3d20*/  UMOV UR22, URZ ;  /* 0x000000ff00167c82 */ /* 0x000fe20008000000 */
[----:B------:R-:W-:Y:S02]  /*3d30*/  UISETP.NE.AND UP3, UPT, UR46, URZ, UPT ;  /* 0x000000ff2e00728c */ /* 0x000fe4000bf65270 */
[----:B------:R-:W-:Y:S02]  /*3d40*/  UIADD3 UR5, UPT, UPT, UR26, 0x8400, URZ ;  /* 0x000084001a057890 */ /* 0x000fe4000fffe0ff */
[----:B------:R-:W-:-:S03]  /*3d50*/  UIADD3 UR4, UPT, UPT, UR26, 0x28400, URZ ;  /* 0x000284001a047890 */ /* 0x000fc6000fffe0ff */
[----:B--2---:R-:W1:Y:S01]  /*3d60*/  LDS R0, [UR26+0x180] ;  /* 0x0001801aff007984 */ /* 0x004e620008000800 */
[----:B----4-:R-:W-:Y:S02]  /*3d70*/  UIADD3 UR6, UPT, UPT, UR6, 0x3f, URZ ;  /* 0x0000003f06067890 */ /* 0x010fe4000fffe0ff */
[----:B------:R-:W-:Y:S02]  /*3d80*/  USHF.R.U32.HI UR5, URZ, 0x4, UR5 ;  /* 0x00000004ff057899 */ /* 0x000fe40008011605 */
[----:B------:R-:W-:Y:S02]  /*3d90*/  USHF.R.S32.HI UR33, URZ, 0x1f, UR6 ;  /* 0x0000001fff217899 */ /* 0x000fe40008011406 */
[----:B------:R-:W-:Y:S02]  /*3da0*/  USHF.R.U32.HI UR4, URZ, 0x4, UR4 ;  /* 0x00000004ff047899 */ /* 0x000fe40008011604 */
[----:B------:R-:W-:Y:S02]  /*3db0*/  ULEA.HI UR33, UR33, UR6, URZ, 0x6 ;  /* 0x0000000621217291 */ /* 0x000fe4000f8f30ff */
[----:B------:R-:W-:-:S02]  /*3dc0*/  ULOP3.LUT UR5, UR5, 0x3fff, URZ, 0xc0, !UPT ;  /* 0x00003fff05057892 */ /* 0x000fc4000f8ec0ff */
[----:B------:R-:W-:Y:S02]  /*3dd0*/  USHF.R.S32.HI UR33, URZ, 0x6, UR33 ;  /* 0x00000006ff217899 */ /* 0x000fe40008011421 */
[----:B------:R-:W-:Y:S02]  /*3de0*/  ULOP3.LUT UR30, UR4, 0x3fff, URZ, 0xc0, !UPT ;  /* 0x00003fff041e7892 */ /* 0x000fe4000f8ec0ff */
[----:B------:R-:W-:Y:S01]  /*3df0*/  UISETP.LT.AND UP0, UPT, UR33, 0x1, UPT ;  /* 0x000000012100788c */ /* 0x000fe2000bf01270 */
[----:B------:R-:W-:Y:S01]  /*3e00*/  UMOV UR40, 0x0 ;  /* 0x0000000000287882 */ /* 0x000fe20000000000 */
[----:B------:R-:W-:Y:S01]  /*3e10*/  UMOV UR41, 0x10200490 ;  /* 0x1020049000297882 */ /* 0x000fe20000000000 */
[----:B------:R-:W-:Y:S02]  /*3e20*/  ULOP3.LUT UR29, UR5, 0x10000, URZ, 0xfc, !UPT ;  /* 0x00010000051d7892 */ /* 0x000fe4000f8efcff */
[----:B------:R-:W-:Y:S02]  /*3e30*/  ULOP3.LUT UR30, UR30, 0x10000, URZ, 0xfc, !UPT ;  /* 0x000100001e1e7892 */ /* 0x000fe4000f8efcff */
[----:B------:R-:W-:Y:S01]  /*3e40*/  USEL UR43, UR33, 0x1, !UP0 ;  /* 0x00000001212b7887 */ /* 0x000fe2000c000000 */
[----:B------:R-:W-:Y:S01]  /*3e50*/  UMOV UR38, 0x0 ;  /* 0x0000000000267882 */ /* 0x000fe20000000000 */
[----:B------:R-:W-:Y:S01]  /*3e60*/  UMOV UR39, 0x10200490 ;  /* 0x1020049000277882 */ /* 0x000fe20000000000 */
[----:B------:R-:W-:Y:S01]  /*3e70*/  UMOV UR36, 0x0 ;  /* 0x0000000000247882 */ /* 0x000fe20000000000 */
[----:B------:R-:W-:Y:S01]  /*3e80*/  UMOV UR37, 0x10200490 ;  /* 0x1020049000257882 */ /* 0x000fe20000000000 */
[----:B------:R-:W-:Y:S01]  /*3e90*/  UMOV UR34, 0x0 ;  /* 0x0000000000227882 */ /* 0x000fe20000000000 */
[----:B------:R-:W-:Y:S01]  /*3ea0*/  UMOV UR35, 0x10200490 ;  /* 0x1020049000237882 */ /* 0x000fe20000000000 */
[----:B-1----:R-:W-:-:S15]  /*3eb0*/  R2UR UR44, R0 ;  /* 0x00000000002c72ca */ /* 0x002fde00000e0000 */
.L_x_78:
[C---:B------:R-:W-:Y:S02]  /*3ec0*/  LEA R0, R8.reuse, UR26, 0x3 ;  /* 0x0000001a08007c11 */ /* 0x040fe4000f8e18ff */
[----:B------:R-:W-:Y:S02]  /*3ed0*/  SHF.L.U32 R5, R3, 0x1f, RZ ;  /* 0x0000001f03057819 */ /* 0x000fe400000006ff */
[----:B------:R-:W-:Y:S02]  /*3ee0*/  LEA R4, R8, UR26, 0x4 ;  /* 0x0000001a08047c11 */ /* 0x000fe4000f8e20ff */
[----:B------:R-:W1:Y:S02]  /*3ef0*/  SYNCS.PHASECHK.TRANS64.TRYWAIT P0, [R0+URZ+0xd0], R5 ;  /* 0x0000d005000075a7 */ /* 0x000e6400080011ff */
[----:B-1-3--:R-:W-:Y:S05]  /*3f00*/  @!P0 BRA `(.L_x_71) ;  /* 0x0000006800048947 */ /* 0x00afea0003800000 */
.L_x_179:
[----:B-1----:R-:W1:Y:S01]  /*3f10*/  LDS.128 R4, [R4+0x160] ;  /* 0x0001600004047984 */ /* 0x002e620000000c00 */
[----:B------:R-:W-:Y:S02]  /*3f20*/  VIADD R0, R0, 0xe0 ;  /* 0x000000e000007836 */ /* 0x000fe40000000000 */
[----:B------:R-:W-:Y:S01]  /*3f30*/  VIADD R8, R8, 0x1 ;  /* 0x0000000108087836 */ /* 0x000fe20000000000 */
[----:B------:R-:W-:Y:S01]  /*3f40*/  @!PT LDS RZ, [RZ] ;  /* 0x00000000fffff984 */ /* 0x000fe20000000800 */
[----:B------:R-:W-:Y:S01]  /*3f50*/  @!PT LDS RZ, [RZ] ;  /* 0x00000000fffff984 */ /* 0x000fe20000000800 */
[----:B------:R-:W-:Y:S01]  /*3f60*/  @!PT LDS RZ, [RZ] ;  /* 0x00000000fffff984 */ /* 0x000fe20000000800 */
[----:B------:R-:W-:Y:S01]  /*3f70*/  @!PT LDS RZ, [RZ] ;  /* 0x00000000fffff984 */ /* 0x000fe20000000800 */
[----:B------:R2:W-:Y:S06]  /*3f80*/  MEMBAR.ALL.CTA ;  /* 0x0000000000007992 */ /* 0x0005ec0000008000 */
[----:B--2---:R-:W2:Y:S01]  /*3f90*/  FENCE.VIEW.ASYNC.S ;  /* 0x00000000000073c6 */ /* 0x004ea20000000000 */
[----:B------:R-:W-:-:S04]  /*3fa0*/  PRMT R0, RZ, 0x654, R0 ;  /* 0x00000654ff007816 */ /* 0x000fc80000000000 */
[----:B--2---:R2:W-:Y:S01]  /*3fb0*/  SYNCS.ARRIVE.TRANS64.RED.A1T0 RZ, [R0+URZ], RZ ;  /* 0x000000ff00ff79a7 */ /* 0x0045e200081004ff */
[----:B-1----:R-:W-:Y:S01]  /*3fc0*/  LOP3.LUT P1, RZ, R6, 0x1, RZ, 0xc0, !PT ;  /* 0x0000000106ff7812 */ /* 0x002fe2000782c0ff */
[----:B--2---:R-:W-:-:S12]  /*3fd0*/  BRA.U UP3, `(.L_x_72) ;  /* 0x0000000503087547 */ /* 0x004fd8000b800000 */
[----:B------:R-:W1:Y:S01]  /*3fe0*/  LDCU UR4, c[0x0][0x38c] ;  /* 0x00007180ff0477ac */ /* 0x000e620008000800 */
[----:B------:R-:W-:Y:S02]  /*3ff0*/  PLOP3.LUT P2, PT, PT, PT, PT, 0x80, 0x8 ;  /* 0x000000000008781c */ /* 0x000fe40003f4f070 */
[----:B------:R-:W-:Y:S01]  /*4000*/  SHF.L.U32 R5, R9, 0x1f, RZ ;  /* 0x0000001f09057819 */ /* 0x000fe200000006ff */
[----:B------:R-:W-:Y:S02]  /*4010*/  ULEA UR31, UR32, UR26, 0x3 ;  /* 0x0000001a201f7291 */ /* 0x000fe4000f8e18ff */
[----:B------:R-:W-:Y:S02]  /*4020*/  ULEA UR11, UR32, UR44, 0x7 ;  /* 0x0000002c200b7291 */ /* 0x000fe4000f8e38ff */
[----:B-1----:R-:W-:-:S06]  /*4030*/  UISETP.GE.AND UP0, UPT, UR4, 0x1, UPT ;  /* 0x000000010400788c */ /* 0x002fcc000bf06270 */
[----:B------:R-:W-:-:S05]  /*4040*/  PLOP3.LUT P0, PT, PT, PT, UP0, 0x80, 0x8 ;  /* 0x000000000008781c */ /* 0x000fca0003f0f008 */
[----:B------:R-:W-:-:S08]  /*4050*/  @UP0 ULEA UR4, UR23, UR26, 0x3 ;  /* 0x0000001a17040291 */ /* 0x000fd0000f8e18ff */
[----:B------:R-:W-:-:S04]  /*4060*/  @P0 SHF.L.U32 R0, R2, 0x1f, RZ ;  /* 0x0000001f02000819 */ /* 0x000fc800000006ff */
[----:B------:R1:W2:Y:S01]  /*4070*/  @P0 SYNCS.PHASECHK.TRANS64.TRYWAIT P2, [UR4], R0 ;  /* 0x00000000ff0005a7 */ /* 0x0002a20008041104 */
[----:B------:R-:W3:Y:S02]  /*4080*/  SYNCS.PHASECHK.TRANS64.TRYWAIT P0, [UR31+0x110], R5 ;  /* 0x00011005ff0075a7 */ /* 0x000ee4000800111f */
[----:B-123--:R-:W-:Y:S05]  /*4090*/  @!P0 BRA `(.L_x_73) ;  /* 0x0000006400b48947 */ /* 0x00efea0003800000 */
.L_x_181:
[----:B------:R-:W-:Y:S01]  /*40a0*/  UMOV UR27, UR22 ;  /* 0x00000016001b7c82 */ /* 0x000fe20008000000 */
[----:B------:R-:W-:Y:S05]  /*40b0*/  BRA.U !UP0, `(.L_x_74) ;  /* 0x0000000108c07547 */ /* 0x000fea000b800000 */
[----:B------:R-:W-:Y:S02]  /*40c0*/  UIADD3 UR27, UPT, UPT, UR43, UR22, URZ ;  /* 0x000000162b1b7290 */ /* 0x000fe4000fffe0ff */
[----:B------:R-:W-:Y:S01]  /*40d0*/  UPLOP3.LUT UP2, UPT, UPT, UPT, UPT, 0x40, 0x4 ;  /* 0x000000000004789c */ /* 0x000fe20003f4e870 */
[----:B------:R-:W-:Y:S01]  /*40e0*/  UMOV UR24, UR33 ;  /* 0x0000002100187c82 */ /* 0x000fe20008000000 */
[----:B------:R-:W-:-:S09]  /*40f0*/  UMOV UR10, UR23 ;  /* 0x00000017000a7c82 */ /* 0x000fd20008000000 */
.L_x_77:
[----:B--2---:R-:W-:Y:S01]  /*4100*/  ULEA UR5, UR10, UR26, 0x3 ;  /* 0x0000001a0a057291 */ /* 0x004fe2000f8e18ff */
[----:B---3--:R-:W-:Y:S11]  /*4110*/  @P2 BRA `(.L_x_75) ;  /* 0x00000000000c2947 */ /* 0x008ff60003800000 */
[----:B-1----:R-:W-:Y:S04]  /*4120*/  SHF.L.U32 R5, R2, 0x1f, RZ ;  /* 0x0000001f02057819 */ /* 0x002fe800000006ff */
[----:B------:R-:W1:Y:S02]  /*4130*/  SYNCS.PHASECHK.TRANS64.TRYWAIT P0, [UR5], R5 ;  /* 0x00000005ff0075a7 */ /* 0x000e640008001105 */
[----:B-1----:R-:W-:Y:S05]  /*4140*/  @!P0 BRA `(.L_x_76) ;  /* 0x0000006400a08947 */ /* 0x002fea0003800000 */
.L_x_75:
[----:B------:R-:W-:Y:S01]  /*4150*/  UISETP.NE.AND UP0, UPT, UR24, 0x1, UPT ;  /* 0x000000011800788c */ /* 0x000fe2000bf05270 */
[----:B------:R-:W-:Y:S01]  /*4160*/  PLOP3.LUT P2, PT, PT, PT, PT, 0x80, 0x8 ;  /* 0x000000000008781c */ /* 0x000fe20003f4f070 */
[----:B------:R-:W-:Y:S02]  /*4170*/  UIADD3 UR4, UPT, UPT, UR10, 0x1, URZ ;  /* 0x000000010a047890 */ /* 0x000fe4000fffe0ff */
[----:B------:R-:W-:Y:S02]  /*4180*/  UIADD3 UR25, UPT, UPT, UR5, 0x40, URZ ;  /* 0x0000004005197890 */ /* 0x000fe4000fffe0ff */
[----:B------:R-:W-:Y:S01]  /*4190*/  UISETP.NE.AND UP1, UPT, UR4, 0x8, UPT ;  /* 0x000000080400788c */ /* 0x000fe2000bf25270 */
[----:B------:R-:W-:Y:S01]  /*41a0*/  PLOP3.LUT P0, PT, PT, PT, UP0, 0x80, 0x8 ;  /* 0x000000000008781c */ /* 0x000fe20003f0f008 */
[----:B------:R-:W-:Y:S02]  /*41b0*/  UIADD3 UR22, UPT, UPT, UR22, 0x1, URZ ;  /* 0x0000000116167890 */ /* 0x000fe4000fffe0ff */
[----:B------:R-:W-:Y:S02]  /*41c0*/  USEL UR6, URZ, 0x1, UP1 ;  /* 0x00000001ff067887 */ /* 0x000fe40008800000 */
[----:B------:R-:W-:Y:S02]  /*41d0*/  USEL UR23, UR4, URZ, UP1 ;  /* 0x000000ff04177287 */ /* 0x000fe40008800000 */
[----:B------:R-:W-:Y:S02]  /*41e0*/  UIADD3 UR24, UPT, UPT, UR24, -0x1, URZ ;  /* 0xffffffff18187890 */ /* 0x000fe4000fffe0ff */
[----:B------:R-:W-:Y:S01]  /*41f0*/  @UP0 ULEA UR4, UR23, UR26, 0x3 ;  /* 0x0000001a17040291 */ /* 0x000fe2000f8e18ff */
[----:B------:R-:W-:Y:S01]  /*4200*/  LOP3.LUT R2, R2, UR6, RZ, 0x3c, !PT ;  /* 0x0000000602027c12 */ /* 0x000fe2000f8e3cff */
[----:B------:R-:W-:Y:S02]  /*4210*/  ULEA UR6, UR10, UR30, 0x9 ;  /* 0x0000001e0a067291 */ /* 0x000fe4000f8e48ff */
[----:B------:R-:W-:Y:S01]  /*4220*/  UISETP.NE.AND UP0, UPT, UR22, UR27, UPT ;  /* 0x0000001b1600728c */ /* 0x000fe2000bf05270 */
[----:B-1----:R-:W-:Y:S01]  /*4230*/  @P0 SHF.L.U32 R0, R2, 0x1f, RZ ;  /* 0x0000001f02000819 */ /* 0x002fe200000006ff */
[----:B------:R-:W-:Y:S02]  /*4240*/  UIADD3 UR20, UPT, UPT, UR6, 0x2, URZ ;  /* 0x0000000206147890 */ /* 0x000fe4000fffe0ff */
[----:B------:R-:W-:Y:S01]  /*4250*/  UIADD3 UR16, UPT, UPT, UR6, 0x4, URZ ;  /* 0x0000000406107890 */ /* 0x000fe2000fffe0ff */
[----:B------:R2:W3:Y:S01]  /*4260*/  @P0 SYNCS.PHASECHK.TRANS64.TRYWAIT P2, [UR4], R0 ;  /* 0x00000000ff0005a7 */ /* 0x0004e20008041104 */
[----:B------:R-:W-:Y:S02]  /*4270*/  ULEA UR4, UR10, UR29, 0xa ;  /* 0x0000001d0a047291 */ /* 0x000fe4000f8e50ff */
[----:B------:R-:W-:Y:S02]  /*4280*/  UIADD3 UR12, UPT, UPT, UR6, 0x6, URZ ;  /* 0x00000006060c7890 */ /* 0x000fe4000fffe0ff */
[----:B------:R-:W-:Y:S02]  /*4290*/  UIADD3 UR18, UPT, UPT, UR4, 0x2, URZ ;  /* 0x0000000204127890 */ /* 0x000fe4000fffe0ff */
[----:B------:R-:W-:Y:S02]  /*42a0*/  UIADD3 UR14, UPT, UPT, UR4, 0x4, URZ ;  /* 0x00000004040e7890 */ /* 0x000fe4000fffe0ff */
[----:B------:R-:W-:Y:S01]  /*42b0*/  UIADD3 UR8, UPT, UPT, UR4, 0x6, URZ ;  /* 0x0000000604087890 */ /* 0x000fe2000fffe0ff */
[----:B------:R-:W-:Y:S01]  /*42c0*/  UMOV UR7, 0x40004040 ;  /* 0x4000404000077882 */ /* 0x000fe20000000000 */
[----:B------:R-:W-:Y:S01]  /*42d0*/  UMOV UR5, 0x40004040 ;  /* 0x4000404000057882 */ /* 0x000fe20000000000 */
[----:B------:R-:W-:Y:S01]  /*42e0*/  UMOV UR21, 0x40004040 ;  /* 0x4000404000157882 */ /* 0x000fe20000000000 */
[----:B------:R2:W-:Y:S01]  /*42f0*/  UTCHMMA.2CTA gdesc[UR4], gdesc[UR6], tmem[UR11], tmem[UR40], idesc[UR41], UP2 ;  /* 0x00ff2806040075ea */ /* 0x0005e2000920000b */
[----:B------:R-:W-:Y:S01]  /*4300*/  UPLOP3.LUT UP2, UPT, UPT, UPT, UPT, 0x80, 0x8 ;  /* 0x000000000008789c */ /* 0x000fe20003f4f070 */
[----:B------:R-:W-:Y:S01]  /*4310*/  UMOV UR19, 0x40004040 ;  /* 0x4000404000137882 */ /* 0x000fe20000000000 */
[----:B------:R-:W-:Y:S01]  /*4320*/  UMOV UR17, 0x40004040 ;  /* 0x4000404000117882 */ /* 0x000fe20000000000 */
[----:B------:R2:W-:Y:S01]  /*4330*/  UTCHMMA.2CTA gdesc[UR18], gdesc[UR20], tmem[UR11], tmem[UR38], idesc[UR39], UPT ;  /* 0x00ff2614120075ea */ /* 0x0005e2000ba0000b */
[----:B------:R-:W-:Y:S01]  /*4340*/  UMOV UR15, 0x40004040 ;  /* 0x40004040000f7882 */ /* 0x000fe20000000000 */
[----:B------:R-:W-:Y:S01]  /*4350*/  UMOV UR13, 0x40004040 ;  /* 0x40004040000d7882 */ /* 0x000fe20000000000 */
[----:B------:R-:W-:Y:S01]  /*4360*/  UMOV UR9, 0x40004040 ;  /* 0x4000404000097882 */ /* 0x000fe20000000000 */
[----:B------:R2:W-:Y:S01]  /*4370*/  UTCHMMA.2CTA gdesc[UR14], gdesc[UR16], tmem[UR11], tmem[UR36], idesc[UR37], UPT ;  /* 0x00ff24100e0075ea */ /* 0x0005e2000ba0000b */
[----:B------:R2:W-:Y:S01]  /*4380*/  UTCHMMA.2CTA gdesc[UR8], gdesc[UR12], tmem[UR11], tmem[UR34], idesc[UR35], UPT ;  /* 0x00ff220c080075ea */ /* 0x0005e2000ba0000b */
[----:B------:R2:W-:Y:S01]  /*4390*/  UTCBAR.2CTA.MULTICAST [UR25], URZ, UR28 ;  /* 0x000000ff190073e9 */ /* 0x0005e2000820081c */
[----:B------:R-:W-:Y:S01]  /*43a0*/  UMOV UR10, UR23 ;  /* 0x00000017000a7c82 */ /* 0x000fe20008000000 */
[----:B------:R-:W-:Y:S05]  /*43b0*/  BRA.U UP0, `(.L_x_77) ;  /* 0xfffffffd00507547 */ /* 0x000fea000b83ffff */
.L_x_74:
[----:B--2---:R-:W-:Y:S01]  /*43c0*/  UIADD3 UR4, UPT, UPT, UR31, 0xf0, URZ ;  /* 0x000000f01f047890 */ /* 0x004fe2000fffe0ff */
[----:B------:R-:W-:-:S08]  /*43d0*/  UMOV UR22, UR27 ;  /* 0x0000001b00167c82 */ /* 0x000fd00008000000 */
[----:B------:R2:W-:Y:S01]  /*43e0*/  UTCBAR.2CTA.MULTICAST [UR4], URZ, UR42 ;  /* 0x000000ff040073e9 */ /* 0x0005e2000820082a */
[----:B------:R-:W-:Y:S02]  /*43f0*/  NOP ;  /* 0x0000000000007918 */ /* 0x000fe40000000000 */
.L_x_72:
[----:B--2---:R-:W-:Y:S01]  /*4400*/  UIADD3 UR4, UPT, UPT, UR32, 0x1, URZ ;  /* 0x0000000120047890 */ /* 0x004fe2000fffe0ff */
[----:B------:R-:W-:-:S03]  /*4410*/  ISETP.NE.AND P0, PT, R8, 0x2, PT ;  /* 0x000000020800780c */ /* 0x000fc60003f05270 */
[----:B------:R-:W-:Y:S01]  /*4420*/  UISETP.NE.AND UP0, UPT, UR4, 0x4, UPT ;  /* 0x000000040400788c */ /* 0x000fe2000bf05270 */
[----:B-1----:R-:W-:Y:S02]  /*4430*/  SEL R0, RZ, 0x1, P0 ;  /* 0x00000001ff007807 */ /* 0x002fe40000000000 */
[----:B------:R-:W-:Y:S01]  /*4440*/  SEL R8, R8, RZ, P0 ;  /* 0x000000ff08087207 */ /* 0x000fe20000000000 */
[----:B------:R-:W-:Y:S01]  /*4450*/  USEL UR5, URZ, 0x1, UP0 ;  /* 0x00000001ff057887 */ /* 0x000fe20008000000 */
[----:B------:R-:W-:Y:S01]  /*4460*/  LOP3.LUT R3, R3, R0, RZ, 0x3c, !PT ;  /* 0x0000000003037212 */ /* 0x000fe200078e3cff */
[----:B------:R-:W-:-:S04]  /*4470*/  USEL UR32, UR4, URZ, UP0 ;  /* 0x000000ff04207287 */ /* 0x000fc80008000000 */
[----:B------:R-:W-:Y:S01]  /*4480*/  LOP3.LUT R9, R9, UR5, RZ, 0x3c, !PT ;  /* 0x0000000509097c12 */ /* 0x000fe2000f8e3cff */
[----:B------:R-:W-:Y:S07]  /*4490*/  @P1 BRA `(.L_x_78) ;  /* 0xfffffff800881947 */ /* 0x000fee000383ffff */
[----:B------:R-:W1:Y:S01]  /*44a0*/  S2UR UR8, SR_CgaCtaId ;  /* 0x00000000000879c3 */ /* 0x000e620000008800 */
[----:B------:R-:W-:Y:S01]  /*44b0*/  ELECT P0, URZ, PT ;  /* 0x0000000000ff782f */ /* 0x000fe20003800000 */
[----:B------:R-:W-:Y:S01]  /*44c0*/  HFMA2 R0, -RZ, RZ, 0, 5.9604644775390625e-08 ;  /* 0x00000001ff007431 */ /* 0x000fe200000001ff */
[----:B------:R-:W-:-:S05]  /*44d0*/  UMOV UR4, 0x40 ;  /* 0x0000004000047882 */ /* 0x000fca0000000000 */
[----:B------:R-:W-:Y:S01]  /*44e0*/  UVIRTCOUNT.DEALLOC.SMPOOL 0x80 ;  /* 0x000000800000784c */ /* 0x000fe20000000000 */
[----:B------:R-:W-:Y:S02]  /*44f0*/  UISETP.NE.AND UP1, UPT, UR46, URZ, UPT ;  /* 0x000000ff2e00728c */ /* 0x000fe4000bf25270 */
[----:B-1----:R-:W-:-:S09]  /*4500*/  ULEA UR8, UR8, UR4, 0x18 ;  /* 0x0000000408087291 */ /* 0x002fd2000f8ec0ff */
[----:B------:R1:W-:Y:S01]  /*4510*/  @P0 STS.U8 [UR8+0x1c], R0 ;  /* 0x00001c00ff000988 */ /* 0x0003e20008000008 */
[----:B------:R-:W-:Y:S05]  /*4520*/  BRA.U UP1, `(.L_x_79) ;  /* 0x0000000101a07547 */ /* 0x000fea000b800000 */
[----:B------:R-:W-:Y:S01]  /*4530*/  UIADD3 UR7, UPT, UPT, UR26, 0x110, URZ ;  /* 0x000001101a077890 */ /* 0x000fe2000fffe0ff */
[----:B------:R-:W-:-:S03]  /*4540*/  SHF.L.U32 R3, R9, 0x1f, RZ ;  /* 0x0000001f09037819 */ /* 0x000fc600000006ff */
[----:B------:R-:W-:-:S09]  /*4550*/  ULEA UR4, UR32, UR7, 0x3 ;  /* 0x0000000720047291 */ /* 0x000fd2000f8e18ff */
[----:B------:R-:W2:Y:S02]  /*4560*/  SYNCS.PHASECHK.TRANS64.TRYWAIT P0, [UR4], R3 ;  /* 0x00000003ff0075a7 */ /* 0x000ea40008001104 */
[----:B--2---:R-:W-:Y:S05]  /*4570*/  @!P0 BRA `(.L_x_80) ;  /* 0x0000006000ac8947 */ /* 0x004fea0003800000 */
.L_x_184:
        /* <DEDUP_REMOVED lines=9> */
.L_x_186:
        /* <DEDUP_REMOVED lines=9> */
.L_x_188:
[----:B------:R-:W-:-:S04]  /*46a0*/  UIADD3 UR4, UPT, UPT, UR4, 0x1, URZ ;  /* 0x0000000104047890 */ /* 0x000fc8000fffe0ff */
[----:B------:R-:W-:-:S04]  /*46b0*/  UISETP.NE.AND UP0, UPT, UR4, 0x4, UPT ;  /* 0x000000040400788c */ /* 0x000fc8000bf05270 */
[----:B------:R-:W-:Y:S02]  /*46c0*/  USEL UR5, URZ, 0x1, UP0 ;  /* 0x00000001ff057887 */ /* 0x000fe40008000000 */
[----:B------:R-:W-:-:S04]  /*46d0*/  USEL UR4, UR4, URZ, UP0 ;  /* 0x000000ff04047287 */ /* 0x000fc80008000000 */
[----:B------:R-:W-:Y:S01]  /*46e0*/  ULEA UR4, UR4, UR7, 0x3 ;  /* 0x0000000704047291 */ /* 0x000fe2000f8e18ff */
[----:B-1----:R-:W-:-:S04]  /*46f0*/  LOP3.LUT R3, R2, UR5, RZ, 0x3c, !PT ;  /* 0x0000000502037c12 */ /* 0x002fc8000f8e3cff */
[----:B------:R-:W-:Y:S01]  /*4700*/  SHF.L.U32 R3, R3, 0x1f, RZ ;  /* 0x0000001f03037819 */ /* 0x000fe200000006ff */
[----:B------:R-:W-:-:S04]  /*4710*/  IMAD.U32 R0, RZ, RZ, UR4 ;  /* 0x00000004ff007e24 */ /* 0x000fc8000f8e00ff */
[----:B------:R1:W2:Y:S03]  /*4720*/  SYNCS.PHASECHK.TRANS64.TRYWAIT P0, [R0+URZ], R3 ;  /* 0x00000003000075a7 */ /* 0x0002a600080011ff */
[----:B--2---:R-:W-:Y:S05]  /*4730*/  @!P0 NANOSLEEP.SYNCS 0x989680 ;  /* 0x009896800000895d */ /* 0x004fea0003900000 */
[----:B------:R-:W2:Y:S02]  /*4740*/  @!P0 SYNCS.PHASECHK.TRANS64 P0, [R0+URZ], R3 ;  /* 0x00000003000085a7 */ /* 0x000ea400080010ff */
[----:B--2---:R-:W-:Y:S05]  /*4750*/  @P0 BRA `(.L_x_83) ;  /* 0x0000000000200947 */ /* 0x004fea0003800000 */
.L_x_84:
[----:B--2---:R2:W4:Y:S02]  /*4760*/  SYNCS.PHASECHK.TRANS64.TRYWAIT P0, [R0+URZ], R3 ;  /* 0x00000003000075a7 */ /* 0x00452400080011ff */
[----:B----4-:R-:W-:Y:S05]  /*4770*/  @!P0 NANOSLEEP.SYNCS 0x989680 ;  /* 0x009896800000895d */ /* 0x010fea0003900000 */
[----:B------:R-:W4:Y:S02]  /*4780*/  @!P0 SYNCS.PHASECHK.TRANS64 P0, [R0+URZ], R3 ;  /* 0x00000003000085a7 */ /* 0x000f2400080010ff */
[----:B----4-:R-:W-:Y:S05]  /*4790*/  @!P0 BRA `(.L_x_84) ;  /* 0xfffffffc00f08947 */ /* 0x010fea000383ffff */
[----:B------:R-:W-:Y:S05]  /*47a0*/  BRA `(.L_x_83) ;  /* 0x00000000000c7947 */ /* 0x000fea0003800000 */
.L_x_79:
[----:B------:R-:W-:-:S04]  /*47b0*/  UIADD3 UR4, UPT, UPT, UR26, 0x150, URZ ;  /* 0x000001501a047890 */ /* 0x000fc8000fffe0ff */
[----:B------:R-:W-:-:S09]  /*47c0*/  UPRMT UR4, UR45, 0x654, UR4 ;  /* 0x000006542d047896 */ /* 0x000fd20008000004 */
[----:B------:R-:W-:Y:S03]  /*47d0*/  SYNCS.ARRIVE.TRANS64.RED.A1T0 RZ, [UR4], RZ ;  /* 0x000000ffffff79a7 */ /* 0x000fe60008100404 */
.L_x_83:
[----:B-12---:R-:W-:Y:S01]  /*47e0*/  SHF.L.U32 R3, RZ, 0x1f, RZ ;  /* 0x0000001fff037819 */ /* 0x006fe200000006ff */
[----:B------:R-:W-:Y:S01]  /*47f0*/  UIADD3 UR4, UPT, UPT, UR26, 0x150, URZ ;  /* 0x000001501a047890 */ /* 0x000fe2000fffe0ff */
[----:B------:R-:W-:Y:S02]  /*4800*/  PLOP3.LUT P0, PT, PT, PT, UP1, 0x80, 0x8 ;  /* 0x000000000008781c */ /* 0x000fe40003f0f018 */
[----:B------:R-:W1:Y:S02]  /*4810*/  SYNCS.PHASECHK.TRANS64.TRYWAIT P1, [UR26+0x150], R3 ;  /* 0x00015003ff0075a7 */ /* 0x000e64000802111a */
[----:B-1----:R-:W-:Y:S09]  /*4820*/  @!P1 BRA `(.L_x_85) ;  /* 0x0000006000489947 */ /* 0x002ff20003800000 */
.L_x_190:
[----:B------:R-:W-:Y:S01]  /*4830*/  @!UP1 UPRMT UR4, UR45, 0x654, UR4 ;  /* 0x000006542d049896 */ /* 0x000fe20008000004 */
[----:B------:R-:W-:Y:S01]  /*4840*/  UMOV UR5, 0xffff ;  /* 0x0000ffff00057882 */ /* 0x000fe20000000000 */
[----:B------:R-:W-:-:S07]  /*4850*/  UMOV UR6, 0x1 ;  /* 0x0000000100067882 */ /* 0x000fce0000000000 */
[----:B------:R-:W-:Y:S01]  /*4860*/  @!P0 SYNCS.ARRIVE.TRANS64.RED.A1T0 RZ, [UR4], RZ ;  /* 0x000000ffffff89a7 */ /* 0x000fe20008100404 */
[----:B------:R-:W-:Y:S01]  /*4870*/  NOP ;  /* 0x0000000000007918 */ /* 0x000fe20000000000 */
[----:B-1----:R-:W1:Y:S01]  /*4880*/  LDS R0, [UR8+0x14] ;  /* 0x00001408ff007984 */ /* 0x002e620008000800 */
[----:B------:R-:W-:-:S04]  /*4890*/  ULOP3.LUT UR4, UR44, 0xffff, URZ, 0xc0, !UPT ;  /* 0x0000ffff2c047892 */ /* 0x000fc8000f8ec0ff */
[----:B------:R-:W-:-:S04]  /*48a0*/  USHF.R.U32.HI UR4, URZ, 0x5, UR4 ;  /* 0x00000005ff047899 */ /* 0x000fc80008011604 */
[----:B------:R-:W-:Y:S02]  /*48b0*/  USHF.L.U32 UR5, UR5, UR4, URZ ;  /* 0x0000000405057299 */ /* 0x000fe400080006ff */
[----:B------:R-:W-:-:S04]  /*48c0*/  USHF.L.U32 UR4, UR6, UR4, URZ ;  /* 0x0000000406047299 */ /* 0x000fc800080006ff */
[----:B-1----:R-:W-:-:S04]  /*48d0*/  LOP3.LUT R0, R0, UR5, RZ, 0xc0, !PT ;  /* 0x0000000500007c12 */ /* 0x002fc8000f8ec0ff */
[----:B------:R-:W-:-:S13]  /*48e0*/  ISETP.NE.AND P0, PT, R0, UR5, PT ;  /* 0x0000000500007c0c */ /* 0x000fda000bf05270 */
[----:B------:R-:W-:Y:S05]  /*48f0*/  @P0 BRA `(.L_x_86) ;  /* 0x0000000000580947 */ /* 0x000fea0003800000 */
[----:B------:R-:W1:Y:S02]  /*4900*/  LDS R0, [UR8+0x18] ;  /* 0x00001808ff007984 */ /* 0x000e640008000800 */
[----:B-1----:R-:W-:-:S04]  /*4910*/  LOP3.LUT R0, R0, UR4, RZ, 0xc0, !PT ;  /* 0x0000000400007c12 */ /* 0x002fc8000f8ec0ff */
[----:B------:R-:W-:-:S13]  /*4920*/  ISETP.NE.AND P0, PT, R0, UR4, PT ;  /* 0x0000000400007c0c */ /* 0x000fda000bf05270 */
[----:B------:R-:W-:Y:S05]  /*4930*/  @P0 BRA `(.L_x_87) ;  /* 0x00000000003c0947 */ /* 0x000fea0003800000 */
[----:B------:R-:W1:Y:S01]  /*4940*/  S2R R2, SR_LANEID ;  /* 0x0000000000027919 */ /* 0x000e620000000000 */
[----:B------:R-:W-:Y:S01]  /*4950*/  ULOP3.LUT UR5, URZ, UR5, URZ, 0x33, !UPT ;  /* 0x00000005ff057292 */ /* 0x000fe2000f8e33ff */
[----:B------:R-:W-:Y:S01]  /*4960*/  LOP3.LUT R4, RZ, UR4, RZ, 0x33, !PT ;  /* 0x00000004ff047c12 */ /* 0x000fe2000f8e33ff */
[----:B------:R-:W-:Y:S02]  /*4970*/  VOTEU.ANY UR4, UPT, PT ;  /* 0x0000000000047886 */ /* 0x000fe400038e0100 */
[----:B------:R-:W-:Y:S01]  /*4980*/  UFLO.U32 UR4, UR4 ;  /* 0x00000004000472bd */ /* 0x000fe200080e0000 */
[----:B------:R-:W2:Y:S01]  /*4990*/  REDUX UR6, R4 ;  /* 0x00000000040673c4 */ /* 0x000ea20000000000 */
[----:B------:R-:W-:-:S06]  /*49a0*/  IMAD.U32 R0, RZ, RZ, UR5 ;  /* 0x00000005ff007e24 */ /* 0x000fcc000f8e00ff */
[----:B------:R4:W-:Y:S01]  /*49b0*/  UTCATOMSWS.AND URZ, UR5 ;  /* 0x0000000500ff79e3 */ /* 0x0009e20008000000 */
[----:B------:R-:W3:Y:S01]  /*49c0*/  REDUX UR7, R0 ;  /* 0x00000000000773c4 */ /* 0x000ee20000000000 */
[----:B-1----:R-:W-:Y:S01]  /*49d0*/  ISETP.EQ.U32.AND P0, PT, R2, UR4, PT ;  /* 0x0000000402007c0c */ /* 0x002fe2000bf02070 */
[----:B--2---:R-:W-:Y:S01]  /*49e0*/  IMAD.U32 R2, RZ, RZ, UR6 ;  /* 0x00000006ff027e24 */ /* 0x004fe2000f8e00ff */
[----:B---3--:R-:W-:-:S11]  /*49f0*/  MOV R3, UR7 ;  /* 0x0000000700037c02 */ /* 0x008fd60008000f00 */
[----:B------:R4:W-:Y:S04]  /*4a00*/  @P0 ATOMS.AND RZ, [UR8+0x14], R3 ;  /* 0x00001403ffff098c */ /* 0x0009e8000a800008 */
[----:B------:R4:W-:Y:S01]  /*4a10*/  @P0 ATOMS.AND RZ, [UR8+0x18], R2 ;  /* 0x00001802ffff098c */ /* 0x0009e2000a800008 */
[----:B------:R-:W-:Y:S05]  /*4a20*/  BRA `(.L_x_88) ;  /* 0x0000000000147947 */ /* 0x000fea0003800000 */
.L_x_87:
[----:B------:R-:W-:Y:S02]  /*4a30*/  MOV R2, 0x4a50 ;  /* 0x00004a5000027802 */ /* 0x000fe40000000f00 */
[----:B---3-5:R-:W-:Y:S05]  /*4a40*/  CALL.REL.NOINC `($__internal_0_$__cuda_sm10x_tcgen05_guardrail_trap_col_being_dealloced_not_returned_by_alloc) ;  /* 0x0000006400287944 */ /* 0x028fea0003c00000 */
[----:B------:R-:W-:Y:S05]  /*4a50*/  BRA `(.L_x_88) ;  /* 0x0000000000087947 */ /* 0x000fea0003800000 */
.L_x_86:
[----:B------:R-:W-:Y:S02]  /*4a60*/  MOV R2, 0x4a80 ;  /* 0x00004a8000027802 */ /* 0x000fe40000000f00 */
[----:B---3-5:R-:W-:Y:S05]  /*4a70*/  CALL.REL.NOINC `($__internal_2_$__cuda_sm10x_tcgen05_guardrail_trap_unallocated_columns_being_dealloced) ;  /* 0x0000006400347944 */ /* 0x028fea0003c00000 */
.L_x_88:
[----:B------:R-:W-:Y:S01]  /*4a80*/  NOP ;  /* 0x0000000000007918 */ /* 0x000fe20000000000 */
[----:B----4-:R-:W-:Y:S05]  /*4a90*/  EXIT ;  /* 0x000000000000794d */ /* 0x010fea0003800000 */
.L_x_59:
[----:B------:R-:W-:-:S09]  /*4aa0*/  UISETP.NE.OR UP0, UPT, UR21, 0x3, !UP3 ;  /* 0x000000031500788c */ /* 0x000fd2000df05670 */
[----:B------:R-:W-:Y:S05]  /*4ab0*/  BRA.U UP0, `(.L_x_89) ;  /* 0x00000011005c7547 */ /* 0x000fea000b800000 */
[----:B------:R-:W1:Y:S01]  /*4ac0*/  S2UR UR10, SR_CgaCtaId ;  /* 0x00000000000a79c3 */ /* 0x000e620000008800 */
[----:B------:R-:W2:Y:S01]  /*4ad0*/  LDCU UR31, c[0x0][0x370] ;  /* 0x00006e00ff1f77ac */ /* 0x000ea20008000800 */
[----:B------:R-:W-:Y:S02]  /*4ae0*/  HFMA2 R13, -RZ, RZ, 0, 0 ;  /* 0x00000000ff0d7431 */ /* 0x000fe400000001ff */
[----:B------:R-:W-:Y:S01]  /*4af0*/  IMAD.MOV.U32 R15, RZ, RZ, 0x1 ;  /* 0x00000001ff0f7424 */ /* 0x000fe200078e00ff */
[----:B------:R-:W-:Y:S01]  /*4b00*/  MOV R7, 0x2000 ;  /* 0x0000200000077802 */ /* 0x000fe20000000f00 */
[----:B------:R-:W2:Y:S01]  /*4b10*/  LDCU.128 UR44, c[0x0][0xb10] ;  /* 0x00016200ff2c77ac */ /* 0x000ea20008000c00 */
[----:B------:R-:W-:Y:S01]  /*4b20*/  IMAD.MOV.U32 R14, RZ, RZ, RZ ;  /* 0x000000ffff0e7224 */ /* 0x000fe200078e00ff */
[----:B------:R-:W3:Y:S01]  /*4b30*/  LDC.64 R16, c[0x0][0x348] ;  /* 0x0000d200ff107b82 */ /* 0x000ee20000000a00 */
[----:B------:R-:W4:Y:S01]  /*4b40*/  LDCU UR30, c[0x0][0x374] ;  /* 0x00006e80ff1e77ac */ /* 0x000f220008000800 */
[----:B------:R-:W1:Y:S06]  /*4b50*/  LDCU UR15, c[0x0][0xb0c] ;  /* 0x00016180ff0f77ac */ /* 0x000e6c0008000800 */
[----:B------:R-:W3:Y:S01]  /*4b60*/  LDC.64 R2, c[0x0][0x888] ;  /* 0x00022200ff027b82 */ /* 0x000ee20000000a00 */
[----:B------:R-:W3:Y:S01]  /*4b70*/  LDCU UR48, c[0x0][0xb20] ;  /* 0x00016400ff3077ac */ /* 0x000ee20008000800 */
[----:B------:R-:W3:Y:S06]  /*4b80*/  LDCU UR4, c[0x0][0xb30] ;  /* 0x00016600ff0477ac */ /* 0x000eec0008000800 */
[----:B------:R-:W3:Y:S01]  /*4b90*/  LDC.64 R4, c[0x0][0x890] ;  /* 0x00022400ff047b82 */ /* 0x000ee20000000a00 */
[----:B------:R-:W-:Y:S01]  /*4ba0*/  UMOV UR21, 0x400 ;  /* 0x0000040000157882 */ /* 0x000fe20000000000 */
[----:B--2---:R-:W-:-:S02]  /*4bb0*/  UIMAD.WIDE.U32 UR6, UR31, UR44, URZ ;  /* 0x0000002c1f0672a5 */ /* 0x004fc4000f8e00ff */
[----:B----4-:R-:W-:Y:S02]  /*4bc0*/  UIMAD.WIDE.U32 UR8, UR30, UR47, URZ ;  /* 0x0000002f1e0872a5 */ /* 0x010fe4000f8e00ff */
[----:B-1----:R-:W-:Y:S02]  /*4bd0*/  ULEA UR21, UR10, UR21, 0x18 ;  /* 0x000000150a157291 */ /* 0x002fe4000f8ec0ff */
[----:B------:R-:W-:Y:S02]  /*4be0*/  UPLOP3.LUT UP3, UPT, UPT, UPT, UPT, 0x40, 0x4 ;  /* 0x000000000004789c */ /* 0x000fe40003f6e870 */
[----:B------:R-:W-:Y:S02]  /*4bf0*/  UIADD3 UR37, UPT, UPT, UR21, 0x98, URZ ;  /* 0x0000009815257890 */ /* 0x000fe4000fffe0ff */
[----:B------:R-:W-:Y:S02]  /*4c00*/  UIADD3 UR33, UPT, UPT, UR21, 0x80, URZ ;  /* 0x0000008015217890 */ /* 0x000fe4000fffe0ff */
[----:B------:R-:W-:-:S02]  /*4c10*/  UIADD3 UR25, UPT, UPT, UR21, 0x88, URZ ;  /* 0x0000008815197890 */ /* 0x000fc4000fffe0ff */
[----:B------:R-:W-:Y:S01]  /*4c20*/  UIADD3 UR17, UPT, UPT, UR21, 0x90, URZ ;  /* 0x0000009015117890 */ /* 0x000fe2000fffe0ff */
[----:B------:R-:W-:Y:S01]  /*4c30*/  UMOV UR6, UR7 ;  /* 0x0000000700067c82 */ /* 0x000fe20008000000 */
[----:B------:R-:W-:Y:S01]  /*4c40*/  UMOV UR41, UR9 ;  /* 0x0000000900297c82 */ /* 0x000fe20008000000 */
[----:B------:R-:W-:Y:S02]  /*4c50*/  UISETP.GE.AND UP0, UPT, UR42, 0x1, UPT ;  /* 0x000000012a00788c */ /* 0x000fe4000bf06270 */
[----:B------:R-:W-:Y:S01]  /*4c60*/  UISETP.NE.AND UP4, UPT, UR42, 0x1, UPT ;  /* 0x000000012a00788c */ /* 0x000fe2000bf85270 */
[----:B------:R-:W1:Y:S01]  /*4c70*/  LDCU.64 UR22, c[0x0][0xb28] ;  /* 0x00016500ff1677ac */ /* 0x000e620008000a00 */
[----:B------:R-:W-:Y:S02]  /*4c80*/  UISETP.NE.AND UP6, UPT, UR15, 0x1, UPT ;  /* 0x000000010f00788c */ /* 0x000fe4000bfc5270 */
[----:B------:R-:W-:Y:S02]  /*4c90*/  UISETP.NE.AND UP5, UPT, UR46, 0x1, UPT ;  /* 0x000000012e00788c */ /* 0x000fe4000bfa5270 */
[----:B------:R-:W-:-:S02]  /*4ca0*/  UPRMT UR37, UR10, 0x654, UR37 ;  /* 0x000006540a257896 */ /* 0x000fc40008000025 */
[----:B------:R-:W-:Y:S02]  /*4cb0*/  USHF.R.U32.HI UR43, URZ, UR45, UR6 ;  /* 0x0000002dff2b7299 */ /* 0x000fe40008011606 */
[----:B------:R-:W-:Y:S02]  /*4cc0*/  UPRMT UR40, UR10, 0x654, UR33 ;  /* 0x000006540a287896 */ /* 0x000fe40008000021 */
[----:B------:R-:W-:Y:S02]  /*4cd0*/  UPRMT UR39, UR10, 0x654, UR25 ;  /* 0x000006540a277896 */ /* 0x000fe40008000019 */
[----:B------:R-:W-:Y:S02]  /*4ce0*/  UPRMT UR38, UR10, 0x654, UR17 ;  /* 0x000006540a267896 */ /* 0x000fe40008000011 */
[----:B---3--:R-:W-:Y:S02]  /*4cf0*/  USHF.R.U32.HI UR41, URZ, UR48, UR41 ;  /* 0x00000030ff297299 */ /* 0x008fe40008011629 */
[----:B------:R-:W-:-:S11]  /*4d00*/  UISETP.NE.AND UP2, UPT, UR4, 0x1, UPT ;  /* 0x000000010400788c */ /* 0x000fd6000bf45270 */
.L_x_100:
[C---:B------:R-:W-:Y:S02]  /*4d10*/  LEA R12, R14.reuse, UR21, 0x3 ;  /* 0x000000150e0c7c11 */ /* 0x040fe4000f8e18ff */
[----:B------:R-:W-:Y:S02]  /*4d20*/  SHF.L.U32 R9, R13, 0x1f, RZ ;  /* 0x0000001f0d097819 */ /* 0x000fe400000006ff */
[----:B------:R-:W-:Y:S02]  /*4d30*/  LEA R10, R14, UR21, 0x4 ;  /* 0x000000150e0a7c11 */ /* 0x000fe4000f8e20ff */
[----:B--2---:R-:W2:Y:S02]  /*4d40*/  SYNCS.PHASECHK.TRANS64.TRYWAIT P0, [R12+URZ+0xd0], R9 ;  /* 0x0000d0090c0075a7 */ /* 0x004ea400080011ff */
[----:B--2---:R-:W-:Y:S05]  /*4d50*/  @!P0 BRA `(.L_x_90) ;  /* 0x0000005c00148947 */ /* 0x004fea0003800000 */
.L_x_191:
[----:B--2---:R-:W2:Y:S01]  /*4d60*/  LDS.128 R8, [R10+0x160] ;  /* 0x000160000a087984 */ /* 0x004ea20000000c00 */
[----:B------:R-:W-:Y:S01]  /*4d70*/  UISETP.GE.AND UP0, UPT, UR42, 0x1, UPT ;  /* 0x000000012a00788c */ /* 0x000fe2000bf06270 */
[----:B------:R-:W-:Y:S01]  /*4d80*/  @!PT LDS RZ, [RZ] ;  /* 0x00000000fffff984 */ /* 0x000fe20000000800 */
[----:B------:R-:W-:Y:S01]  /*4d90*/  @!PT LDS RZ, [RZ] ;  /* 0x00000000fffff984 */ /* 0x000fe20000000800 */
[----:B------:R-:W-:Y:S01]  /*4da0*/  @!PT LDS RZ, [RZ] ;  /* 0x00000000fffff984 */ /* 0x000fe20000000800 */
[----:B------:R-:W-:Y:S01]  /*4db0*/  @!PT LDS RZ, [RZ] ;  /* 0x00000000fffff984 */ /* 0x000fe20000000800 */
[----:B------:R3:W-:Y:S06]  /*4dc0*/  MEMBAR.ALL.CTA ;  /* 0x0000000000007992 */ /* 0x0007ec0000008000 */
[----:B---3--:R-:W3:Y:S01]  /*4dd0*/  FENCE.VIEW.ASYNC.S ;  /* 0x00000000000073c6 */ /* 0x008ee20000000000 */
[----:B--2---:R-:W-:Y:S11]  /*4de0*/  LOP3.LUT P0, RZ, R10, 0x1, RZ, 0xc0, !PT ;  /* 0x000000010aff7812 */ /* 0x004ff6000780c0ff */
[----:B------:R-:W-:Y:S02]  /*4df0*/  @!UPT UIADD3 URZ, UPT, UPT, URZ, URZ, URZ ;  /* 0x000000fffffff290 */ /* 0x000fe4000fffe0ff */
[----:B---3--:R-:W-:Y:S01]  /*4e00*/  VOTEU.ANY UP1, P0 ;  /* 0x0000000000ff7886 */ /* 0x008fe20000020100 */
[----:B------:R-:W-:Y:S11]  /*4e10*/  PLOP3.LUT P0, PT, PT, PT, UP1, 0x80, 0x8 ;  /* 0x000000000008781c */ /* 0x000ff60003f0f018 */
[----:B------:R-:W-:Y:S02]  /*4e20*/  @!UPT UIADD3 URZ, UPT, UPT, URZ, URZ, URZ ;  /* 0x000000fffffff290 */ /* 0x000fe4000fffe0ff */
[----:B------:R-:W-:Y:S02]  /*4e30*/  @P0 SHF.R.U32.HI R0, RZ, 0x10, R9 ;  /* 0x00000010ff000819 */ /* 0x000fe40000011609 */
[----:B------:R-:W-:Y:S02]  /*4e40*/  @P0 MOV R6, R8 ;  /* 0x0000000800060202 */ /* 0x000fe40000000f00 */
[----:B------:R-:W-:Y:S01]  /*4e50*/  @P0 R2UR UR4, R0 ;  /* 0x00000000000402ca */ /* 0x000fe200000e0000 */
[----:B------:R-:W-:Y:S01]  /*4e60*/  VIADD R0, R12, 0xe0 ;  /* 0x000000e00c007836 */ /* 0x000fe20000000000 */
[----:B------:R-:W-:Y:S02]  /*4e70*/  @P0 LOP3.LUT R8, R9, 0xffff, RZ, 0xc0, !PT ;  /* 0x0000ffff09080812 */ /* 0x000fe400078ec0ff */
[----:B------:R-:W-:Y:S02]  /*4e80*/  @P0 R2UR UR6, R6 ;  /* 0x00000000060602ca */ /* 0x000fe400000e0000 */
[----:B------:R-:W-:Y:S02]  /*4e90*/  PRMT R0, RZ, 0x654, R0 ;  /* 0x00000654ff007816 */ /* 0x000fe40000000000 */
[----:B------:R-:W-:Y:S02]  /*4ea0*/  @P0 R2UR UR5, R8 ;  /* 0x00000000080502ca */ /* 0x000fe400000e0000 */
[----:B------:R2:W-:Y:S03]  /*4eb0*/  SYNCS.ARRIVE.TRANS64.RED.A1T0 RZ, [R0+URZ], RZ ;  /* 0x000000ff00ff79a7 */ /* 0x0005e600081004ff */
[----:B------:R-:W-:Y:S04]  /*4ec0*/  @UP1 UMOV UR29, UR4 ;  /* 0x00000004001d1c82 */ /* 0x000fe80008000000 */
[----:B------:R-:W-:Y:S04]  /*4ed0*/  @UP1 UMOV UR14, UR6 ;  /* 0x00000006000e1c82 */ /* 0x000fe80008000000 */
[----:B------:R-:W-:Y:S01]  /*4ee0*/  @UP1 UMOV UR13, UR5 ;  /* 0x00000005000d1c82 */ /* 0x000fe20008000000 */
[----:B------:R-:W-:Y:S05]  /*4ef0*/  BRA.U !UP0, `(.L_x_91) ;  /* 0x0000000108a47547 */ /* 0x000fea000b800000 */
[----:B------:R-:W-:Y:S02]  /*4f00*/  UIMAD.WIDE.U32 UR18, UR13, UR47, URZ ;  /* 0x0000002f0d1272a5 */ /* 0x000fe4000f8e00ff */
[----:B------:R-:W-:Y:S02]  /*4f10*/  UIMAD.WIDE.U32 UR26, UR14, UR44, URZ ;  /* 0x0000002c0e1a72a5 */ /* 0x000fe4000f8e00ff */
[----:B------:R-:W-:Y:S02]  /*4f20*/  USEL UR4, UR30, UR41, !UP5 ;  /* 0x000000291e047287 */ /* 0x000fe4000e800000 */
[----:B------:R-:W-:Y:S02]  /*4f30*/  USEL UR7, UR31, UR43, !UP6 ;  /* 0x0000002b1f077287 */ /* 0x000fe4000f000000 */
[----:B-1----:R-:W-:Y:S02]  /*4f40*/  UIMAD.WIDE.U32 UR8, UR4, UR22, URZ ;  /* 0x00000016040872a5 */ /* 0x002fe4000f8e00ff */
[----:B------:R-:W-:Y:S01]  /*4f50*/  UIMAD.WIDE.U32 UR10, UR7, UR22, URZ ;  /* 0x00000016070a72a5 */ /* 0x000fe2000f8e00ff */
[----:B------:R-:W-:Y:S02]  /*4f60*/  UMOV UR5, UR19 ;  /* 0x0000001300057c82 */ /* 0x000fe40008000000 */
[----:B------:R-:W-:Y:S03]  /*4f70*/  USHF.R.U32.HI UR6, URZ, UR48, UR5 ;  /* 0x00000030ff067299 */ /* 0x000fe60008011605 */
[----:B------:R-:W-:Y:S01]  /*4f80*/  UMOV UR5, UR27 ;  /* 0x0000001b00057c82 */ /* 0x000fe20008000000 */
[----:B------:R-:W-:Y:S02]  /*4f90*/  USEL UR6, UR13, UR6, !UP5 ;  /* 0x000000060d067287 */ /* 0x000fe4000e800000 */
[----:B------:R-:W-:Y:S03]  /*4fa0*/  USHF.R.U32.HI UR12, URZ, UR45, UR5 ;  /* 0x0000002dff0c7299 */ /* 0x000fe60008011605 */
[----:B------:R-:W-:Y:S02]  /*4fb0*/  UMOV UR5, UR9 ;  /* 0x0000000900057c82 */ /* 0x000fe40008000000 */
[----:B------:R-:W-:Y:S03]  /*4fc0*/  @UP4 USHF.R.U32.HI UR4, URZ, UR23, UR5 ;  /* 0x00000017ff044299 */ /* 0x000fe60008011605 */
[----:B------:R-:W-:Y:S01]  /*4fd0*/  UMOV UR5, UR11 ;  /* 0x0000000b00057c82 */ /* 0x000fe20008000000 */
[----:B------:R-:W-:Y:S02]  /*4fe0*/  UIMAD UR4, UR42, UR4, URZ ;  /* 0x000000042a0472a4 */ /* 0x000fe4000f8e02ff */
[----:B------:R-:W-:Y:S02]  /*4ff0*/  @UP4 USHF.R.U32.HI UR7, URZ, UR23, UR5 ;  /* 0x00000017ff074299 */ /* 0x000fe40008011605 */
[----:B------:R-:W-:Y:S02]  /*5000*/  UIMAD.WIDE.U32 UR10, UR6, UR22, URZ ;  /* 0x00000016060a72a5 */ /* 0x000fe4000f8e00ff */
[----:B------:R-:W-:Y:S02]  /*5010*/  USEL UR5, UR14, UR12, !UP6 ;  /* 0x0000000c0e057287 */ /* 0x000fe4000f000000 */
[----:B------:R-:W-:Y:S02]  /*5020*/  UIMAD UR8, UR42, UR7, URZ ;  /* 0x000000072a0872a4 */ /* 0x000fe4000f8e02ff */
[----:B------:R-:W-:Y:S03]  /*5030*/  UISETP.GE.AND UP0, UPT, UR6, UR4, UPT ;  /* 0x000000040600728c */ /* 0x000fe6000bf06270 */
[----:B------:R-:W-:Y:S01]  /*5040*/  UMOV UR4, UR11 ;  /* 0x0000000b00047c82 */ /* 0x000fe20008000000 */
[----:B------:R-:W-:Y:S02]  /*5050*/  UISETP.GE.OR UP0, UPT, UR5, UR8, UP0 ;  /* 0x000000080500728c */ /* 0x000fe40008706670 */
[----:B------:R-:W-:Y:S02]  /*5060*/  USHF.R.U32.HI UR4, URZ, UR23, UR4 ;  /* 0x00000017ff047299 */ /* 0x000fe40008011604 */
[----:B------:R-:W-:Y:S02]  /*5070*/  UIMAD.WIDE.U32 UR8, UR5, UR22, URZ ;  /* 0x00000016050872a5 */ /* 0x000fe4000f8e00ff */
[----:B------:R-:W-:Y:S04]  /*5080*/  USEL UR10, UR6, UR4, !UP4 ;  /* 0x00000004060a7287 */ /* 0x000fe8000e000000 */
[----:B------:R-:W-:Y:S01]  /*5090*/  UIADD3 UR11, UPT, UPT, -UR10, URZ, URZ ;  /* 0x000000ff0a0b7290 */ /* 0x000fe2000fffe1ff */
[----:B------:R-:W-:Y:S02]  /*50a0*/  @!UP0 UMOV UR4, UR9 ;  /* 0x0000000900048c82 */ /* 0x000fe40008000000 */
[----:B------:R-:W-:Y:S02]  /*50b0*/  @!UP0 USHF.R.U32.HI UR4, URZ, UR23, UR4 ;  /* 0x00000017ff048299 */ /* 0x000fe40008011604 */
[----:B------:R-:W-:Y:S02]  /*50c0*/  UIMAD UR8, UR42, UR11, UR6 ;  /* 0x0000000b2a0872a4 */ /* 0x000fe4000f8e0206 */
[----:B------:R-:W-:Y:S04]  /*50d0*/  @!UP0 USEL UR4, UR5, UR4, !UP4 ;  /* 0x0000000405048287 */ /* 0x000fe8000e000000 */
[----:B------:R-:W-:Y:S02]  /*50e0*/  @!UP0 UIMAD UR8, UR7, UR8, UR4 ;  /* 0x00000008070882a4 */ /* 0x000fe4000f8e0204 */
[----:B------:R-:W-:Y:S02]  /*50f0*/  @!UP0 UIADD3 UR9, UPT, UPT, UR10, -UR4, URZ ;  /* 0x800000040a098290 */ /* 0x000fe4000fffe0ff */
[----:B------:R-:W-:Y:S02]  /*5100*/  UIADD3 UR4, UPT, UPT, -UR5, URZ, URZ ;  /* 0x000000ff05047290 */ /* 0x000fe4000fffe1ff */
[----:B------:R-:W-:Y:S02]  /*5110*/  UIADD3 UR7, UPT, UPT, -UR6, URZ, URZ ;  /* 0x000000ff06077290 */ /* 0x000fe4000fffe1ff */
[----:B------:R-:W-:Y:S02]  /*5120*/  @!UP0 UIMAD UR6, UR9, UR42, UR5 ;  /* 0x0000002a090682a4 */ /* 0x000fe4000f8e0205 */
[----:B------:R-:W-:Y:S02]  /*5130*/  UIMAD UR14, UR15, UR4, UR14 ;  /* 0x000000040f0e72a4 */ /* 0x000fe4000f8e020e */
[----:B------:R-:W-:Y:S01]  /*5140*/  UIMAD UR13, UR46, UR7, UR13 ;  /* 0x000000072e0d72a4 */ /* 0x000fe2000f8e020d */
[----:B------:R-:W-:Y:S02]  /*5150*/  @!UP0 UMOV UR5, UR8 ;  /* 0x0000000800058c82 */ /* 0x000fe40008000000 */
[----:B------:R-:W-:Y:S02]  /*5160*/  UIMAD UR14, UR5, UR15, UR14 ;  /* 0x0000000f050e72a4 */ /* 0x000fe4000f8e020e */
[----:B------:R-:W-:Y:S11]  /*5170*/  UIMAD UR13, UR6, UR46, UR13 ;  /* 0x0000002e060d72a4 */ /* 0x000ff6000f8e020d */
[----:B------:R-:W-:Y:S01]  /*5180*/  @!UPT UIADD3 URZ, UPT, UPT, URZ, URZ, URZ ;  /* 0x000000fffffff290 */ /* 0x000fe2000fffe0ff */
.L_x_91:
[----:B------:R-:W3:Y:S01]  /*5190*/  @!UP2 LDCU.128 UR8, c[0x0][0xb10] ;  /* 0x00016200ff08a7ac */ /* 0x000ee20008000c00 */
[C---:B------:R-:W-:Y:S02]  /*51a0*/  ISETP.NE.U32.AND P1, PT, R4.reuse, RZ, PT ;  /* 0x000000ff0400720c */ /* 0x040fe40003f25070 */
[----:B------:R-:W-:Y:S02]  /*51b0*/  ISETP.NE.U32.AND P0, PT, R4, RZ, PT ;  /* 0x000000ff0400720c */ /* 0x000fe40003f05070 */
[C---:B------:R-:W-:Y:S02]  /*51c0*/  ISETP.NE.AND.EX P1, PT, R5.reuse, RZ, PT, P1 ;  /* 0x000000ff0500720c */ /* 0x040fe40003f25310 */
[----:B------:R-:W-:Y:S01]  /*51d0*/  ISETP.NE.AND.EX P0, PT, R5, RZ, PT, P0 ;  /* 0x000000ff0500720c */ /* 0x000fe20003f05300 */
[----:B------:R-:W4:Y:S01]  /*51e0*/  @!UP2 LDCU UR5, c[0x0][0xb0c] ;  /* 0x00016180ff05a7ac */ /* 0x000f220008000800 */
[----:B------:R-:W-:Y:S01]  /*51f0*/  SHF.L.U32 R9, R15, 0x1f, RZ ;  /* 0x0000001f0f097819 */ /* 0x000fe200000006ff */
[----:B------:R-:W-:Y:S02]  /*5200*/  USHF.L.U32 UR35, UR16, 0x7, URZ ;  /* 0x0000000710237899 */ /* 0x000fe400080006ff */
[----:B------:R-:W-:Y:S02]  /*5210*/  USHF.L.U32 UR34, UR20, 0x7, URZ ;  /* 0x0000000714227899 */ /* 0x000fe400080006ff */
[----:B---3--:R-:W-:Y:S07]  /*5220*/  UIMAD.WIDE.U32 UR6, UR14, UR8, URZ ;  /* 0x000000080e0672a5 */ /* 0x008fee000f8e00ff */
[----:B------:R-:W-:Y:S01]  /*5230*/  @!UP2 UMOV UR4, UR7 ;  /* 0x000000070004ac82 */ /* 0x000fe20008000000 */
[----:B----4-:R-:W-:Y:S02]  /*5240*/  @!UP2 UISETP.NE.AND UP0, UPT, UR5, 0x1, UPT ;  /* 0x000000010500a88c */ /* 0x010fe4000bf05270 */
[----:B------:R-:W-:Y:S02]  /*5250*/  @!UP2 USHF.R.U32.HI UR4, URZ, UR9, UR4 ;  /* 0x00000009ff04a299 */ /* 0x000fe40008011604 */
[----:B------:R-:W-:Y:S02]  /*5260*/  UIMAD.WIDE.U32 UR6, UR13, UR11, URZ ;  /* 0x0000000b0d0672a5 */ /* 0x000fe4000f8e00ff */
[----:B------:R-:W-:Y:S02]  /*5270*/  @!UP2 USEL UR8, UR14, UR4, !UP0 ;  /* 0x000000040e08a287 */ /* 0x000fe4000c000000 */
[----:B------:R-:W-:Y:S03]  /*5280*/  @!UP2 UISETP.NE.AND UP0, UPT, UR10, 0x1, UPT ;  /* 0x000000010a00a88c */ /* 0x000fe6000bf05270 */
[----:B------:R-:W-:Y:S02]  /*5290*/  @!UP2 UMOV UR6, UR7 ;  /* 0x000000070006ac82 */ /* 0x000fe40008000000 */
[----:B------:R-:W3:Y:S02]  /*52a0*/  @!UP2 LDCU UR4, c[0x0][0xb20] ;  /* 0x00016400ff04a7ac */ /* 0x000ee40008000800 */
[----:B---3--:R-:W-:Y:S04]  /*52b0*/  @!UP2 USHF.R.U32.HI UR6, URZ, UR4, UR6 ;  /* 0x00000004ff06a299 */ /* 0x008fe80008011606 */
[----:B------:R-:W-:Y:S04]  /*52c0*/  @!UP2 USEL UR6, UR13, UR6, !UP0 ;  /* 0x000000060d06a287 */ /* 0x000fe8000c000000 */
[----:B------:R-:W-:Y:S02]  /*52d0*/  @!UP2 UIADD3 UR4, UPT, UPT, -UR8, UR6, URZ ;  /* 0x000000060804a290 */ /* 0x000fe4000fffe1ff */
[----:B------:R-:W-:Y:S02]  /*52e0*/  @!UP2 UIADD3 UR6, UPT, UPT, UR8, -UR6, URZ ;  /* 0x800000060806a290 */ /* 0x000fe4000fffe0ff */
[----:B------:R-:W-:Y:S02]  /*52f0*/  @!UP2 UIMAD UR14, UR4, UR5, UR14 ;  /* 0x00000005040ea2a4 */ /* 0x000fe4000f8e020e */
[----:B------:R-:W-:Y:S01]  /*5300*/  @!UP2 UIMAD UR13, UR6, UR10, UR13 ;  /* 0x0000000a060da2a4 */ /* 0x000fe2000f8e020d */
[----:B------:R-:W-:Y:S11]  /*5310*/  BRA.U UP3, `(.L_x_92) ;  /* 0x0000000103107547 */ /* 0x000ff6000b800000 */
[----:B--2---:R-:W-:Y:S04]  /*5320*/  MOV R0, UR49 ;  /* 0x0000003100007c02 */ /* 0x004fe80008000f00 */
[----:B------:R-:W-:Y:S04]  /*5330*/  SHF.L.U32 R11, R0, 0x1f, RZ ;  /* 0x0000001f000b7819 */ /* 0x000fe800000006ff */
[----:B------:R-:W2:Y:S02]  /*5340*/  SYNCS.PHASECHK.TRANS64.TRYWAIT P2, [UR21+0xc8], R11 ;  /* 0x0000c80bff0075a7 */ /* 0x000ea40008041115 */
[----:B--2---:R-:W-:Y:S05]  /*5350*/  @!P2 BRA `(.L_x_93) ;  /* 0x0000005400a8a947 */ /* 0x004fea0003800000 */
.L_x_92:
[----:B------:R-:W-:Y:S05]  /*5360*/  @!P1 BRA `(.L_x_94) ;  /* 0x0000000000309947 */ /* 0x000fea0003800000 */
[----:B------:R-:W-:Y:S01]  /*5370*/  ISETP.NE.U32.AND P1, PT, R2, RZ, PT ;  /* 0x000000ff0200720c */ /* 0x000fe20003f25070 */
[----:B------:R-:W3:Y:S01]  /*5380*/  LDCU.64 UR4, c[0x0][0x358] ;  /* 0x00006b00ff0477ac */ /* 0x000ee20008000a00 */
[----:B------:R-:W-:Y:S02]  /*5390*/  IMAD.MOV.U32 R84, RZ, RZ, 0x1 ;  /* 0x00000001ff547424 */ /* 0x000fe400078e00ff */
[----:B------:R-:W-:Y:S11]  /*53a0*/  ISETP.NE.AND.EX P1, PT, R3, RZ, PT, P1 ;  /* 0x000000ff0300720c */ /* 0x000ff60003f25310 */
[----:B------:R-:W-:Y:S02]  /*53b0*/  @!UPT UIADD3 URZ, UPT, UPT, URZ, URZ, URZ ;  /* 0x000000fffffff290 */ /* 0x000fe4000fffe0ff */
[----:B--2---:R-:W2:Y:S01]  /*53c0*/  @P1 LDC.64 R10, c[0x0][0x888] ;  /* 0x00022200ff0a1b82 */ /* 0x004ea20000000a00 */
[----:B------:R-:W-:Y:S04]  /*53d0*/  @P1 IMAD R0, R4, UR36, RZ ;  /* 0x0000002404001c24 */ /* 0x000fe8000f8e02ff */
[----:B--2---:R-:W-:Y:S04]  /*53e0*/  @P1 IMAD.WIDE R10, R0, 0x4, R10 ;  /* 0x00000004000a1825 */ /* 0x004fe800078e020a */
[----:B------:R-:W-:Y:S01]  /*53f0*/  HFMA2 R0, -RZ, RZ, 0, 5.9604644775390625e-08 ;  /* 0x00000001ff007431 */ /* 0x000fe200000001ff */
[----:B---3-5:R3:W5:Y:S04]  /*5400*/  @P1 LDG.E R41, desc[UR4][R10.64] ;  /* 0x000000040a291981 */ /* 0x028768000c1e1900 */
[----:B------:R-:W-:Y:S01]  /*5410*/  @!P1 PRMT R84, R0, 0x7610, R84 ;  /* 0x0000761000549816 */ /* 0x000fe20000000054 */
[----:B---3--:R-:W4:Y:S06]  /*5420*/  @!P1 LDC R41, c[0x0][0x880] ;  /* 0x00022000ff299b82 */ /* 0x008f2c0000000800 */
.L_x_94:
[----:B----45:R-:W-:Y:S01]  /*5430*/  @!P0 FSETP.EQ.AND P1, PT, R41, RZ, PT ;  /* 0x000000ff2900820b */ /* 0x030fe20003f22000 */
[----:B------:R-:W-:Y:S01]  /*5440*/  @!UPT UIADD3 URZ, UPT, UPT, URZ, URZ, URZ ;  /* 0x000000fffffff290 */ /* 0x000fe2000fffe0ff */
[----:B------:R-:W-:Y:S11]  /*5450*/  @!P0 BRA `(.L_x_95) ;  /* 0x0000000000188947 */ /* 0x000ff60003800000 */
[----:B------:R-:W-:Y:S02]  /*5460*/  LOP3.LUT P0, RZ, R84, 0xff, RZ, 0xc0, !PT ;  /* 0x000000ff54ff7812 */ /* 0x000fe4000780c0ff */
[----:B------:R-:W-:Y:S04]  /*5470*/  ISETP.NE.U32.AND P1, PT, R2, RZ, PT ;  /* 0x000000ff0200720c */ /* 0x000fe80003f25070 */
[----:B------:R-:W-:Y:S04]  /*5480*/  ISETP.NE.AND.EX P1, PT, R3, RZ, PT, P1 ;  /* 0x000000ff0300720c */ /* 0x000fe80003f25310 */
[----:B------:R-:W-:Y:S03]  /*5490*/  PLOP3.LUT P1, PT, P1, PT, PT, 0x8, 0x80 ;  /* 0x000000000080781c */ /* 0x000fe60000f2e170 */
[----:B------:R-:W-:Y:S11]  /*54a0*/  @P0 FSETP.EQ.AND P1, PT, R41, RZ, PT ;  /* 0x000000ff2900020b */ /* 0x000ff60003f22000 */
[----:B------:R-:W-:Y:S02]  /*54b0*/  @!UPT UIADD3 URZ, UPT, UPT, URZ, URZ, URZ ;  /* 0x000000fffffff290 */ /* 0x000fe4000fffe0ff */
.L_x_95:
[----:B------:R-:W3:Y:S01]  /*54c0*/  SYNCS.PHASECHK.TRANS64.TRYWAIT P2, [UR21+0xa0], R9 ;  /* 0x0000a009ff0075a7 */ /* 0x000ee20008041115 */
[----:B------:R-:W-:Y:S04]  /*54d0*/  ELECT P0, URZ, PT ;  /* 0x0000000000ff782f */ /* 0x000fe80003800000 */
[----:B------:R-:W-:Y:S11]  /*54e0*/  PLOP3.LUT P1, PT, P1, P0, PT, 0xf2, 0x2f ;  /* 0x00000000002f781c */ /* 0x000ff60000f21e72 */
[----:B------:R-:W-:Y:S02]  /*54f0*/  @!UPT UIADD3 URZ, UPT, UPT, URZ, URZ, URZ ;  /* 0x000000fffffff290 */ /* 0x000fe4000fffe0ff */
[----:B------:R-:W-:Y:S05]  /*5500*/  @!P1 IADD3 R8, P0, PT, R16, 0x580, RZ ;  /* 0x0000058010089810 */ /* 0x000fea0007f1e0ff */
[----:B------:R-:W-:Y:S01]  /*5510*/  @!P1 IMAD.X R6, RZ, RZ, R17, P0 ;  /* 0x000000ffff069224 */ /* 0x000fe200000e0611 */
[----:B---3--:R-:W-:Y:S07]  /*5520*/  @!P2 BRA `(.L_x_96) ;  /* 0x00000054004ca947 */ /* 0x008fee0003800000 */
.L_x_194:
[----:B------:R-:W-:Y:S01]  /*5530*/  @!P1 R2UR UR5, R8 ;  /* 0x00000000080592ca */ /* 0x000fe200000e0000 */
[----:B------:R-:W-:Y:S01]  /*5540*/  VOTEU.ALL UP0, P1 ;  /* 0x0000000000ff7886 */ /* 0x000fe20000800000 */
[----:B------:R-:W-:Y:S01]  /*5550*/  @!P1 R2UR UR4, R6 ;  /* 0x00000000060492ca */ /* 0x000fe200000e0000 */
[----:B--2---:R-:W-:Y:S01]  /*5560*/  @!P1 IMAD.MOV.U32 R0, RZ, RZ, 0x2000 ;  /* 0x00002000ff009424 */ /* 0x004fe200078e00ff */
[----:B------:R-:W-:Y:S01]  /*5570*/  UMOV UR6, 0x0 ;  /* 0x0000000000067882 */ /* 0x000fe20000000000 */
[----:B------:R-:W-:Y:S01]  /*5580*/  UMOV UR7, 0x10000000 ;  /* 0x1000000000077882 */ /* 0x000fe20000000000 */
[----:B------:R-:W-:Y:S01]  /*5590*/  @!UP0 UIADD3 UR32, UPT, UPT, UR21, 0x200, URZ ;  /* 0x0000020015208890 */ /* 0x000fe2000fffe0ff */
[----:B------:R-:W-:Y:S01]  /*55a0*/  @!P1 IADD3 R8, P0, PT, R16, 0x580, RZ ;  /* 0x0000058010089810 */ /* 0x000fe20007f1e0ff */
[----:B------:R-:W-:Y:S04]  /*55b0*/  VOTEU.ALL UP0, P1 ;  /* 0x0000000000ff7886 */ /* 0x000fe80000800000 */
[----:B------:R-:W-:Y:S02]  /*55c0*/  @!P1 IMAD.X R6, RZ, RZ, R17, P0 ;  /* 0x000000ffff069224 */ /* 0x000fe400000e0611 */
[----:B------:R-:W-:Y:S02]  /*55d0*/  IMAD.U32 R10, RZ, RZ, UR5 ;  /* 0x00000005ff0a7e24 */ /* 0x000fe4000f8e00ff */
[----:B------:R-:W-:Y:S03]  /*55e0*/  IMAD.U32 R11, RZ, RZ, UR4 ;  /* 0x00000004ff0b7e24 */ /* 0x000fe6000f8e00ff */
[----:B------:R-:W-:Y:S02]  /*55f0*/  @!P1 R2UR UR4, R10 ;  /* 0x000000000a0492ca */ /* 0x000fe400000e0000 */
[----:B------:R-:W-:Y:S11]  /*5600*/  @!P1 R2UR UR5, R11 ;  /* 0x000000000b0592ca */ /* 0x000ff600000e0000 */
[----:B------:R-:W-:Y:S02]  /*5610*/  @!UPT UIADD3 URZ, UPT, UPT, URZ, URZ, URZ ;  /* 0x000000fffffff290 */ /* 0x000fe4000fffe0ff */
[----:B------:R2:W-:Y:S01]  /*5620*/  @!UP0 UTMALDG.3D [UR32], [UR4], desc[UR6] ;  /* 0x00000620040085b4 */ /* 0x0005e20008011000 */
[----:B------:R2:W-:Y:S01]  /*5630*/  @!P1 SYNCS.ARRIVE.TRANS64.RED.A0TR RZ, [UR21+0x80], R0 ;  /* 0x00008000ffff99a7 */ /* 0x0005e20008300415 */
[----:B------:R-:W-:Y:S01]  /*5640*/  SYNCS.ARRIVE.TRANS64.RED.A1T0 RZ, [UR40], RZ ;  /* 0x000000ffffff79a7 */ /* 0x000fe20008100428 */
[----:B------:R-:W3:Y:S02]  /*5650*/  SYNCS.PHASECHK.TRANS64.TRYWAIT P2, [UR21+0xa8], R9 ;  /* 0x0000a809ff0075a7 */ /* 0x000ee40008041115 */
[----:B--23--:R-:W-:Y:S05]  /*5660*/  @!P2 BRA `(.L_x_97) ;  /* 0x000000540014a947 */ /* 0x00cfea0003800000 */
.L_x_196:
        /* <DEDUP_REMOVED lines=8> */
[----:B------:R-:W-:Y:S01]  /*56f0*/  @!UP0 UIADD3 UR24, UPT, UPT, UR21, 0x2200, URZ ;  /* 0x0000220015188890 */ /* 0x000fe2000fffe0ff */
[----:B------:R-:W-:Y:S01]  /*5700*/  VOTEU.ALL UP0, P1 ;  /* 0x0000000000ff7886 */ /* 0x000fe20000800000 */
[----:B------:R-:W-:Y:S01]  /*5710*/  UMOV UR27, UR35 ;  /* 0x00000023001b7c82 */ /* 0x000fe20008000000 */
[----:B------:R-:W-:Y:S02]  /*5720*/  UMOV UR28, UR36 ;  /* 0x00000024001c7c82 */ /* 0x000fe40008000000 */
[----:B------:R-:W-:Y:S02]  /*5730*/  IMAD.U32 R10, RZ, RZ, UR5 ;  /* 0x00000005ff0a7e24 */ /* 0x000fe4000f8e00ff */
[----:B------:R-:W-:Y:S02]  /*5740*/  IMAD.U32 R11, RZ, RZ, UR4 ;  /* 0x00000004ff0b7e24 */ /* 0x000fe4000f8e00ff */
[----:B------:R-:W-:Y:S01]  /*5750*/  @!P1 IMAD.X R6, RZ, RZ, R17, P0 ;  /* 0x000000ffff069224 */ /* 0x000fe200000e0611 */
        /* <DEDUP_REMOVED lines=8> */
.L_x_198:
[----:B------:R-:W-:Y:S01]  /*57e0*/  @!P1 R2UR UR5, R8 ;  /* 0x00000000080592ca */ /* 0x000fe200000e0000 */
[----:B------:R-:W-:Y:S01]  /*57f0*/  VOTEU.ALL UP0, P1 ;  /* 0x0000000000ff7886 */ /* 0x000fe20000800000 */
[----:B------:R-:W-:Y:S01]  /*5800*/  @!P1 R2UR UR4, R6 ;  /* 0x00000000060492ca */ /* 0x000fe200000e0000 */
[----:B--2---:R-:W-:Y:S01]  /*5810*/  @!P1 IMAD.MOV.U32 R0, RZ, RZ, 0x2000 ;  /* 0x00002000ff009424 */ /* 0x004fe200078e00ff */
[----:B------:R-:W-:Y:S01]  /*5820*/  UMOV UR6, 0x0 ;  /* 0x0000000000067882 */ /* 0x000fe20000000000 */
[----:B------:R-:W-:Y:S01]  /*5830*/  UMOV UR7, 0x10000000 ;  /* 0x1000000000077882 */ /* 0x000fe20000000000 */
[----:B------:R-:W-:Y:S01]  /*5840*/  @!UP0 UIADD3 UR18, UPT, UPT, UR34, 0x40, URZ ;  /* 0x0000004022128890 */ /* 0x000fe2000fffe0ff */
[----:B------:R-:W-:Y:S01]  /*5850*/  VIADD R14, R14, 0x1 ;  /* 0x000000010e0e7836 */ /* 0x000fe20000000000 */
[----:B------:R-:W-:Y:S01]  /*5860*/  @!UP0 UIADD3 UR16, UPT, UPT, UR21, 0x4200, URZ ;  /* 0x0000420015108890 */ /* 0x000fe2000fffe0ff */
[----:B------:R-:W-:Y:S01]  /*5870*/  VOTEU.ALL UP0, P1 ;  /* 0x0000000000ff7886 */ /* 0x000fe20000800000 */
[----:B------:R-:W-:Y:S01]  /*5880*/  UMOV UR19, UR35 ;  /* 0x0000002300137c82 */ /* 0x000fe20008000000 */
[----:B------:R-:W-:Y:S02]  /*5890*/  UMOV UR20, UR36 ;  /* 0x0000002400147c82 */ /* 0x000fe40008000000 */
        /* <DEDUP_REMOVED lines=10> */
.L_x_200:
[----:B------:R-:W-:Y:S01]  /*5940*/  @!P1 IADD3 R6, P0, PT, R16, 0x580, RZ ;  /* 0x0000058010069810 */ /* 0x000fe20007f1e0ff */
[----:B------:R-:W-:Y:S01]  /*5950*/  VOTEU.ALL UP0, P1 ;  /* 0x0000000000ff7886 */ /* 0x000fe20000800000 */
[----:B------:R-:W-:Y:S01]  /*5960*/  UMOV UR6, 0x0 ;  /* 0x0000000000067882 */ /* 0x000fe20000000000 */
[----:B------:R-:W-:Y:S01]  /*5970*/  UMOV UR7, 0x10000000 ;  /* 0x1000000000077882 */ /* 0x000fe20000000000 */
[----:B------:R-:W-:Y:S01]  /*5980*/  @!P1 R2UR UR5, R6 ;  /* 0x00000000060592ca */ /* 0x000fe200000e0000 */
[----:B--2---:R-:W-:Y:S01]  /*5990*/  @!P1 IMAD.X R0, RZ, RZ, R17, P0 ;  /* 0x000000ffff009224 */ /* 0x004fe200000e0611 */
[----:B------:R-:W-:Y:S01]  /*59a0*/  @!UP0 UIADD3 UR10, UPT, UPT, UR34, 0x60, URZ ;  /* 0x00000060220a8890 */ /* 0x000fe2000fffe0ff */
[----:B------:R-:W-:Y:S01]  /*59b0*/  R2UR UR18, R86 ;  /* 0x00000000561272ca */ /* 0x000fe200000e0000 */
[----:B------:R-:W-:Y:S01]  /*59c0*/  @!UP0 UIADD3 UR8, UPT, UPT, UR21, 0x6200, URZ ;  /* 0x0000620015088890 */ /* 0x000fe2000fffe0ff */
[----:B------:R-:W-:Y:S01]  /*59d0*/  R2UR UR16, R87 ;  /* 0x00000000571072ca */ /* 0x000fe200000e0000 */
[----:B------:R-:W-:Y:S01]  /*59e0*/  @!UP0 UIADD3 UR9, UPT, UPT, UR21, 0x98, URZ ;  /* 0x0000009815098890 */ /* 0x000fe2000fffe0ff */
[----:B------:R-:W-:Y:S01]  /*59f0*/  @!P1 R2UR UR4, R0 ;  /* 0x00000000000492ca */ /* 0x000fe200000e0000 */
[----:B------:R-:W-:Y:S01]  /*5a00*/  VOTEU.ALL UP0, P1 ;  /* 0x0000000000ff7886 */ /* 0x000fe20000800000 */
[----:B------:R-:W-:Y:S01]  /*5a10*/  UMOV UR11, UR35 ;  /* 0x00000023000b7c82 */ /* 0x000fe20008000000 */
[----:B------:R-:W-:Y:S01]  /*5a20*/  UMOV UR12, UR36 ;  /* 0x00000024000c7c82 */ /* 0x000fe20008000000 */
[C---:B------:R-:W-:Y:S01]  /*5a30*/  ISETP.NE.AND P0, PT, R14.reuse, 0x2, PT ;  /* 0x000000020e00780c */ /* 0x040fe20003f05270 */
[----:B------:R-:W-:Y:S01]  /*5a40*/  UPLOP3.LUT UP3, UPT, UPT, UPT, UPT, 0x80, 0x8 ;  /* 0x000000000008789c */ /* 0x000fe20003f6f070 */
[----:B------:R-:W-:Y:S01]  /*5a50*/  IMAD.U32 R8, RZ, RZ, UR5 ;  /* 0x00000005ff087e24 */ /* 0x000fe2000f8e00ff */
[----:B------:R-:W-:Y:S01]  /*5a60*/  LOP3.LUT R15, R15, 0x1, RZ, 0x3c, !PT ;  /* 0x000000010f0f7812 */ /* 0x000fe200078e3cff */
[----:B------:R-:W-:Y:S01]  /*5a70*/  UMOV UR36, UR29 ;  /* 0x0000001d00247c82 */ /* 0x000fe20008000000 */
[----:B------:R-:W-:Y:S01]  /*5a80*/  SEL R0, RZ, 0x1, P0 ;  /* 0x00000001ff007807 */ /* 0x000fe20000000000 */
[----:B------:R-:W-:Y:S01]  /*5a90*/  UIADD3 UR20, UPT, UPT, UR13, UR18, URZ ;  /* 0x000000120d147290 */ /* 0x000fe2000fffe0ff */
[----:B------:R-:W-:Y:S01]  /*5aa0*/  SEL R14, R14, RZ, P0 ;  /* 0x000000ff0e0e7207 */ /* 0x000fe20000000000 */
[----:B------:R-:W-:Y:S01]  /*5ab0*/  UIADD3 UR16, UPT, UPT, UR14, UR16, URZ ;  /* 0x000000100e107290 */ /* 0x000fe2000fffe0ff */
[----:B------:R-:W-:Y:S01]  /*5ac0*/  IMAD.U32 R9, RZ, RZ, UR4 ;  /* 0x00000004ff097e24 */ /* 0x000fe2000f8e00ff */
[----:B------:R-:W-:Y:S02]  /*5ad0*/  @!P1 R2UR UR4, R8 ;  /* 0x00000000080492ca */ /* 0x000fe400000e0000 */
[----:B------:R-:W-:Y:S02]  /*5ae0*/  LOP3.LUT R13, R13, R0, RZ, 0x3c, !PT ;  /* 0x000000000d0d7212 */ /* 0x000fe400078e3cff */
[----:B------:R-:W-:Y:S11]  /*5af0*/  @!P1 R2UR UR5, R9 ;  /* 0x00000000090592ca */ /* 0x000ff600000e0000 */
[----:B------:R-:W-:Y:S02]  /*5b00*/  @!UPT UIADD3 URZ, UPT, UPT, URZ, URZ, URZ ;  /* 0x000000fffffff290 */ /* 0x000fe4000fffe0ff */
[----:B------:R2:W-:Y:S01]  /*5b10*/  @!UP0 UTMALDG.3D [UR8], [UR4], desc[UR6] ;  /* 0x00000608040085b4 */ /* 0x0005e20008011000 */
[----:B------:R2:W-:Y:S01]  /*5b20*/  @!P1 SYNCS.ARRIVE.TRANS64.RED.A0TR RZ, [UR21+0x98], R7 ;  /* 0x00009807ffff99a7 */ /* 0x0005e20008300415 */
[----:B------:R-:W-:Y:S01]  /*5b30*/  SYNCS.ARRIVE.TRANS64.RED.A1T0 RZ, [UR37], RZ ;  /* 0x000000ffffff79a7 */ /* 0x000fe20008100425 */
[----:B------:R-:W-:Y:S05]  /*5b40*/  BRA.U UP1, `(.L_x_100) ;  /* 0xfffffff101707547 */ /* 0x000fea000b83ffff */
[----:B------:R-:W-:-:S04]  /*5b50*/  SHF.L.U32 R3, R15, 0x1f, RZ ;  /* 0x0000001f0f037819 */ /* 0x000fc800000006ff */
[----:B------:R-:W3:Y:S02]  /*5b60*/  SYNCS.PHASECHK.TRANS64.TRYWAIT P0, [UR21+0xa0], R3 ;  /* 0x0000a003ff0075a7 */ /* 0x000ee40008001115 */
[----:B---3--:R-:W-:Y:S05]  /*5b70*/  @!P0 BRA `(.L_x_101) ;  /* 0x0000005000188947 */ /* 0x008fea0003800000 */
.L_x_202:
[----:B------:R-:W4:Y:S02]  /*5b80*/  SYNCS.PHASECHK.TRANS64.TRYWAIT P0, [UR21+0xa8], R3 ;  /* 0x0000a803ff0075a7 */ /* 0x000f240008001115 */
[----:B----4-:R-:W-:Y:S05]  /*5b90*/  @!P0 BRA `(.L_x_102) ;  /* 0x0000005000288947 */ /* 0x010fea0003800000 */
.L_x_204:
[----:B------:R-:W4:Y:S02]  /*5ba0*/  SYNCS.PHASECHK.TRANS64.TRYWAIT P0, [UR21+0xb0], R3 ;  /* 0x0000b003ff0075a7 */ /* 0x000f240008001115 */
[----:B----4-:R-:W-:Y:S05]  /*5bb0*/  @!P0 BRA `(.L_x_103) ;  /* 0x0000005000388947 */ /* 0x010fea0003800000 */
.L_x_206:
[----:B---3--:R-:W-:-:S07]  /*5bc0*/  MOV R0, UR21 ;  /* 0x0000001500007c02 */ /* 0x008fce0008000f00 */
.L_x_104:
[----:B---3--:R-:W-:-:S04]  /*5bd0*/  SHF.L.U32 R3, R15, 0x1f, RZ ;  /* 0x0000001f0f037819 */ /* 0x008fc800000006ff */
[----:B------:R3:W4:Y:S03]  /*5be0*/  SYNCS.PHASECHK.TRANS64.TRYWAIT P0, [R0+URZ+0xb8], R3 ;  /* 0x0000b803000075a7 */ /* 0x00072600080011ff */
[----:B----4-:R-:W-:Y:S05]  /*5bf0*/  @!P0 NANOSLEEP.SYNCS 0x989680 ;  /* 0x009896800000895d */ /* 0x010fea0003900000 */
[----:B------:R-:W4:Y:S02]  /*5c00*/  @!P0 SYNCS.PHASECHK.TRANS64 P0, [R0+URZ+0xb8], R3 ;  /* 0x0000b803000085a7 */ /* 0x000f2400080010ff */
[----:B-12-4-:R-:W-:Y:S05]  /*5c10*/  @P0 EXIT ;  /* 0x000000000000094d */ /* 0x016fea0003800000 */
[----:B------:R-:W-:Y:S05]  /*5c20*/  BRA `(.L_x_104) ;  /* 0xfffffffc00e87947 */ /* 0x000fea000383ffff */
.L_x_89:
[----:B------:R-:W-:-:S06]  /*5c30*/  UISETP.GE.AND UP0, UPT, UR21, 0x4, UPT ;  /* 0x000000041500788c */ /* 0x000fcc000bf06270 */
[----:B------:R-:W-:-:S13]  /*5c40*/  PLOP3.LUT P0, PT, PT, PT, UP0, 0x80, 0x8 ;  /* 0x000000000008781c */ /* 0x000fda0003f0f008 */
[----:B------:R-:W-:Y:S05]  /*5c50*/  @!P0 EXIT ;  /* 0x000000000000894d */ /* 0x000fea0003800000 */
[----:B------:R-:W1:Y:S08]  /*5c60*/  S2UR UR4, SR_CgaCtaId ;  /* 0x00000000000479c3 */ /* 0x000e700000008800 */
[----:B------:R-:W-:Y:S01]  /*5c70*/  BAR.SYNC.DEFER_BLOCKING 0x6, 0xa0 ;  /* 0x0182800000007b1d */ /* 0x000fe20000010000 */
[C---:B------:R-:W-:Y:S01]  /*5c80*/  IMAD.SHL.U32 R4, R98.reuse, 0x20, RZ ;  /* 0x0000002062047824 */ /* 0x040fe200078e00ff */
[C---:B------:R-:W-:Y:S01]  /*5c90*/  LOP3.LUT R99, R98.reuse, 0x60, RZ, 0xc0, !PT ;  /* 0x0000006062637812 */ /* 0x040fe200078ec0ff */
[C---:B------:R-:W-:Y:S01]  /*5ca0*/  IMAD.SHL.U32 R97, R98.reuse, 0x4, RZ ;  /* 0x0000000462617824 */ /* 0x040fe200078e00ff */
[C---:B------:R-:W-:Y:S01]  /*5cb0*/  LOP3.LUT R96, R98.reuse, 0x2, RZ, 0xc0, !PT ;  /* 0x0000000262607812 */ /* 0x040fe200078ec0ff */
[----:B------:R-:W-:Y:S01]  /*5cc0*/  IMAD.U32 R37, R98, 0x10000, RZ ;  /* 0x0001000062257824 */ /* 0x000fe200078e00ff */
[----:B------:R-:W-:-:S02]  /*5cd0*/  UMOV UR44, 0x400 ;  /* 0x00000400002c7882 */ /* 0x000fc40000000000 */
[----:B------:R-:W2:Y:S01]  /*5ce0*/  LDC.64 R80, c[0x0][0x888] ;  /* 0x00022200ff507b82 */ /* 0x000ea20000000a00 */
[----:B------:R-:W-:Y:S01]  /*5cf0*/  LOP3.LUT R6, R4, 0xc0, RZ, 0xc0, !PT ;  /* 0x000000c004067812 */ /* 0x000fe200078ec0ff */
[----:B------:R-:W-:Y:S01]  /*5d00*/  HFMA2 R90, -RZ, RZ, 0, 0 ;  /* 0x00000000ff5a7431 */ /* 0x000fe200000001ff */
[----:B------:R-:W-:Y:S01]  /*5d10*/  LOP3.LUT R98, R98, 0x4, RZ, 0xc0, !PT ;  /* 0x0000000462627812 */ /* 0x000fe200078ec0ff */
[----:B------:R-:W-:Y:S01]  /*5d20*/  IMAD.MOV.U32 R94, RZ, RZ, 0x1 ;  /* 0x00000001ff5e7424 */ /* 0x000fe200078e00ff */
[----:B------:R-:W-:Y:S01]  /*5d30*/  LOP3.LUT R97, R6, 0x18, R97, 0xf8, !PT ;  /* 0x0000001806617812 */ /* 0x000fe200078ef861 */
[----:B------:R-:W-:Y:S01]  /*5d40*/  IMAD.MOV.U32 R36, RZ, RZ, RZ ;  /* 0x000000ffff247224 */ /* 0x000fe200078e00ff */
[----:B------:R-:W-:Y:S01]  /*5d50*/  LOP3.LUT R37, R37, 0x600000, RZ, 0xc0, !PT ;  /* 0x0060000025257812 */ /* 0x000fe200078ec0ff */
[----:B------:R-:W3:Y:S01]  /*5d60*/  LDC.64 R82, c[0x0][0x890] ;  /* 0x00022400ff527b82 */ /* 0x000ee20000000a00 */
[----:B------:R-:W-:Y:S02]  /*5d70*/  LOP3.LUT R97, R97, 0xf20, R4, 0xf8, !PT ;  /* 0x00000f2061617812 */ /* 0x000fe400078ef804 */
[----:B------:R-:W-:Y:S01]  /*5d80*/  CS2R R92, SRZ ;  /* 0x00000000005c7805 */ /* 0x000fe2000001ff00 */
[----:B------:R-:W4:Y:S01]  /*5d90*/  LDCU UR59, c[0x0][0x370] ;  /* 0x00006e00ff3b77ac */ /* 0x000f220008000800 */
[----:B------:R-:W2:Y:S03]  /*5da0*/  LDCU.64 UR62, c[0x0][0x348] ;  /* 0x00006900ff3e77ac */ /* 0x000ea60008000a00 */
[----:B------:R-:W2:Y:S01]  /*5db0*/  LDC.64 R78, c[0x0][0x8b0] ;  /* 0x00022c00ff4e7b82 */ /* 0x000ea20000000a00 */
[----:B-1----:R-:W-:Y:S01]  /*5dc0*/  ULEA UR44, UR4, UR44, 0x18 ;  /* 0x0000002c042c7291 */ /* 0x002fe2000f8ec0ff */
[----:B------:R-:W1:Y:S06]  /*5dd0*/  LDCU UR43, c[0x0][0xb0c] ;  /* 0x00016180ff2b77ac */ /* 0x000e6c0008000800 */
[----:B------:R-:W1:Y:S01]  /*5de0*/  LDC.64 R76, c[0x0][0x8a8] ;  /* 0x00022a00ff4c7b82 */ /* 0x000e620000000a00 */
[----:B------:R-:W-:Y:S01]  /*5df0*/  UIADD3 UR4, UPT, UPT, UR44, 0x200, URZ ;  /* 0x000002002c047890 */ /* 0x000fe2000fffe0ff */
[----:B------:R-:W1:Y:S01]  /*5e00*/  LDCU UR39, c[0x0][0xb30] ;  /* 0x00016600ff2777ac */ /* 0x000e620008000800 */
[----:B------:R-:W4:Y:S04]  /*5e10*/  LDS R0, [UR44+0x180] ;  /* 0x0001802cff007984 */ /* 0x000f280008000800 */
[----:B------:R-:W-:Y:S01]  /*5e20*/  IMAD.U32 R88, RZ, RZ, UR4 ;  /* 0x00000004ff587e24 */ /* 0x000fe2000f8e00ff */
[----:B------:R-:W1:Y:S04]  /*5e30*/  LDCU.64 UR56, c[0x0][0x888] ;  /* 0x00011100ff3877ac */ /* 0x000e680008000a00 */
[----:B------:R-:W-:Y:S01]  /*5e40*/  LEA R97, R97, R88, 0x1 ;  /* 0x0000005861617211 */ /* 0x000fe200078e08ff */
[----:B------:R-:W1:Y:S04]  /*5e50*/  LDCU.64 UR40, c[0x0][0xb28] ;  /* 0x00016500ff2877ac */ /* 0x000e680008000a00 */
[--C-:B------:R-:W-:Y:S01]  /*5e60*/  IMAD R96, R96, -0x10, R97.reuse ;  /* 0xfffffff060607824 */ /* 0x100fe200078e0261 */
[----:B------:R-:W1:Y:S01]  /*5e70*/  LDCU.128 UR52, c[0x0][0xb10] ;  /* 0x00016200ff3477ac */ /* 0x000e620008000c00 */
[----:B------:R-:W-:Y:S01]  /*5e80*/  IMAD R95, R98, -0x10, R97 ;  /* 0xfffffff0625f7824 */ /* 0x000fe200078e0261 */
[----:B------:R-:W1:Y:S01]  /*5e90*/  LDCU UR58, c[0x0][0x374] ;  /* 0x00006e80ff3a77ac */ /* 0x000e620008000800 */
[----:B------:R-:W-:Y:S01]  /*5ea0*/  UMOV UR47, URZ ;  /* 0x000000ff002f7c82 */ /* 0x000fe20008000000 */
[----:B------:R-:W-:Y:S01]  /*5eb0*/  UMOV UR46, URZ ;  /* 0x000000ff002e7c82 */ /* 0x000fe20008000000 */
[----:B--234-:R-:W-:-:S07]  /*5ec0*/  IADD3 R37, PT, PT, R0, R37, RZ ;  /* 0x0000002500257210 */ /* 0x01cfce0007ffe0ff */
.L_x_148:
[----:B------:R-:W-:Y:S02]  /*5ed0*/  LEA R3, R90, UR44, 0x3 ;  /* 0x0000002c5a037c11 */ /* 0x000fe4000f8e18ff */
[----:B------:R-:W-:Y:S02]  /*5ee0*/  SHF.L.U32 R0, R92, 0x1f, RZ ;  /* 0x0000001f5c007819 */ /* 0x000fe400000006ff */
[----:B------:R-:W-:Y:S02]  /*5ef0*/  LEA R5, R90, UR44, 0x4 ;  /* 0x0000002c5a057c11 */ /* 0x000fe4000f8e20ff */
[----:B--2---:R-:W2:Y:S02]  /*5f00*/  SYNCS.PHASECHK.TRANS64.TRYWAIT P0, [R3+URZ+0xd0], R0 ;  /* 0x0000d000030075a7 */ /* 0x004ea400080011ff */
[----:B-12---:R-:W-:Y:S05]  /*5f10*/  @!P0 BRA `(.L_x_105) ;  /* 0x0000004c00788947 */ /* 0x006fea0003800000 */
.L_x_207:
[----:B------:R-:W3:Y:S01]  /*5f20*/  LDS.128 R4, [R5+0x160] ;  /* 0x0001600005047984 */ /* 0x000ee20000000c00 */
[----:B------:R-:W-:Y:S01]  /*5f30*/  UISETP.GE.AND UP0, UPT, UR42, 0x1, UPT ;  /* 0x000000012a00788c */ /* 0x000fe2000bf06270 */
[----:B------:R-:W-:Y:S01]  /*5f40*/  @!PT LDS RZ, [RZ] ;  /* 0x00000000fffff984 */ /* 0x000fe20000000800 */
[----:B------:R-:W-:Y:S01]  /*5f50*/  @!PT LDS RZ, [RZ] ;  /* 0x00000000fffff984 */ /* 0x000fe20000000800 */
[----:B------:R-:W-:Y:S01]  /*5f60*/  @!PT LDS RZ, [RZ] ;  /* 0x00000000fffff984 */ /* 0x000fe20000000800 */
[----:B------:R-:W-:Y:S01]  /*5f70*/  @!PT LDS RZ, [RZ] ;  /* 0x00000000fffff984 */ /* 0x000fe20000000800 */
[----:B------:R4:W-:Y:S06]  /*5f80*/  MEMBAR.ALL.CTA ;  /* 0x0000000000007992 */ /* 0x0009ec0000008000 */
[----:B----4-:R-:W4:Y:S01]  /*5f90*/  FENCE.VIEW.ASYNC.S ;  /* 0x00000000000073c6 */ /* 0x010f220000000000 */
[----:B---3--:R-:W-:Y:S11]  /*5fa0*/  LOP3.LUT P0, RZ, R6, 0x1, RZ, 0xc0, !PT ;  /* 0x0000000106ff7812 */ /* 0x008ff6000780c0ff */
[----:B------:R-:W-:Y:S02]  /*5fb0*/  @!UPT UIADD3 URZ, UPT, UPT, URZ, URZ, URZ ;  /* 0x000000fffffff290 */ /* 0x000fe4000fffe0ff */
[----:B----4-:R-:W-:Y:S01]  /*5fc0*/  VOTEU.ANY UP1, P0 ;  /* 0x0000000000ff7886 */ /* 0x010fe20000020100 */
[----:B------:R-:W-:Y:S01]  /*5fd0*/  PLOP3.LUT P0, PT, PT, PT, UP1, 0x80, 0x8 ;  /* 0x000000000008781c */ /* 0x000fe20003f0f018 */
[----:B------:R-:W-:Y:S11]  /*5fe0*/  UP2UR UR61, UPR, URZ, 0x2 ;  /* 0x00000002ff3d7883 */ /* 0x000ff60008000000 */
[----:B------:R-:W-:Y:S01]  /*5ff0*/  @!UPT UIADD3 URZ, UPT, UPT, URZ, URZ, URZ ;  /* 0x000000fffffff290 */ /* 0x000fe2000fffe0ff */
[----:B--2---:R-:W-:Y:S02]  /*6000*/  @P0 SHF.R.U32.HI R0, RZ, 0x10, R5 ;  /* 0x00000010ff000819 */ /* 0x004fe40000011605 */
        /* <DEDUP_REMOVED lines=12> */
[----:B------:R-:W3:Y:S01]  /*60d0*/  LDCU UR12, c[0x0][0xb20] ;  /* 0x00016400ff0c77ac */ /* 0x000ee20008000800 */
[----:B-1----:R-:W-:Y:S02]  /*60e0*/  UIMAD.WIDE.U32 UR4, UR58, UR55, URZ ;  /* 0x000000373a0472a5 */ /* 0x002fe4000f8e00ff */
[----:B------:R-:W-:Y:S02]  /*60f0*/  UIMAD.WIDE.U32 UR6, UR59, UR52, URZ ;  /* 0x000000343b0672a5 */ /* 0x000fe4000f8e00ff */
[----:B------:R-:W-:Y:S02]  /*6100*/  UISETP.NE.AND UP0, UPT, UR54, 0x1, UPT ;  /* 0x000000013600788c */ /* 0x000fe4000bf05270 */
[----:B------:R-:W-:Y:S02]  /*6110*/  UIMAD.WIDE.U32 UR8, UR37, UR55, URZ ;  /* 0x00000037250872a5 */ /* 0x000fe4000f8e00ff */
[----:B------:R-:W-:Y:S02]  /*6120*/  UIMAD.WIDE.U32 UR10, UR38, UR52, URZ ;  /* 0x00000034260a72a5 */ /* 0x000fe4000f8e00ff */
[----:B------:R-:W-:Y:S02]  /*6130*/  UISETP.NE.AND UP1, UPT, UR43, 0x1, UPT ;  /* 0x000000012b00788c */ /* 0x000fe4000bf25270 */
[----:B------:R-:W-:Y:S01]  /*6140*/  UISETP.NE.AND UP2, UPT, UR42, 0x1, UPT ;  /* 0x000000012a00788c */ /* 0x000fe2000bf45270 */
[----:B------:R-:W-:Y:S02]  /*6150*/  UMOV UR4, UR5 ;  /* 0x0000000500047c82 */ /* 0x000fe40008000000 */
[----:B---3--:R-:W-:Y:S03]  /*6160*/  USHF.R.U32.HI UR5, URZ, UR12, UR4 ;  /* 0x0000000cff057299 */ /* 0x008fe60008011604 */
[----:B------:R-:W-:Y:S02]  /*6170*/  UMOV UR4, UR7 ;  /* 0x0000000700047c82 */ /* 0x000fe40008000000 */
[----:B------:R-:W-:Y:S02]  /*6180*/  USHF.R.U32.HI UR7, URZ, UR53, UR4 ;  /* 0x00000035ff077299 */ /* 0x000fe40008011604 */
[----:B------:R-:W-:Y:S02]  /*6190*/  USEL UR4, UR58, UR5, !UP0 ;  /* 0x000000053a047287 */ /* 0x000fe4000c000000 */
[----:B------:R-:W-:Y:S01]  /*61a0*/  USEL UR7, UR59, UR7, !UP1 ;  /* 0x000000073b077287 */ /* 0x000fe2000c800000 */
[----:B------:R-:W-:Y:S01]  /*61b0*/  UMOV UR5, UR9 ;  /* 0x0000000900057c82 */ /* 0x000fe20008000000 */
[----:B------:R-:W-:Y:S02]  /*61c0*/  UIMAD.WIDE.U32 UR8, UR4, UR40, URZ ;  /* 0x00000028040872a5 */ /* 0x000fe4000f8e00ff */
[----:B------:R-:W-:Y:S03]  /*61d0*/  USHF.R.U32.HI UR6, URZ, UR12, UR5 ;  /* 0x0000000cff067299 */ /* 0x000fe60008011605 */
[----:B------:R-:W-:Y:S01]  /*61e0*/  UMOV UR5, UR11 ;  /* 0x0000000b00057c82 */ /* 0x000fe20008000000 */
[----:B------:R-:W-:Y:S02]  /*61f0*/  UIMAD.WIDE.U32 UR10, UR7, UR40, URZ ;  /* 0x00000028070a72a5 */ /* 0x000fe4000f8e00ff */
[----:B------:R-:W-:Y:S02]  /*6200*/  USHF.R.U32.HI UR12, URZ, UR53, UR5 ;  /* 0x00000035ff0c7299 */ /* 0x000fe40008011605 */
[----:B------:R-:W-:Y:S01]  /*6210*/  USEL UR6, UR37, UR6, !UP0 ;  /* 0x0000000625067287 */ /* 0x000fe2000c000000 */
[----:B------:R-:W-:Y:S02]  /*6220*/  UMOV UR5, UR9 ;  /* 0x0000000900057c82 */ /* 0x000fe40008000000 */
[----:B------:R-:W-:Y:S01]  /*6230*/  UMOV UR10, UR11 ;  /* 0x0000000b000a7c82 */ /* 0x000fe20008000000 */
[----:B------:R-:W-:Y:S02]  /*6240*/  @UP2 USHF.R.U32.HI UR4, URZ, UR41, UR5 ;  /* 0x00000029ff042299 */ /* 0x000fe40008011605 */
[----:B------:R-:W-:Y:S02]  /*6250*/  @UP2 USHF.R.U32.HI UR7, URZ, UR41, UR10 ;  /* 0x00000029ff072299 */ /* 0x000fe4000801160a */
[----:B------:R-:W-:Y:S02]  /*6260*/  UIMAD UR4, UR42, UR4, URZ ;  /* 0x000000042a0472a4 */ /* 0x000fe4000f8e02ff */
        /* <DEDUP_REMOVED lines=8> */
[----:B------:R-:W-:Y:S02]  /*62f0*/  USEL UR11, UR6, UR4, !UP2 ;  /* 0x00000004060b7287 */ /* 0x000fe4000d000000 */
[----:B------:R-:W-:Y:S02]  /*6300*/  UIADD3 UR8, UPT, UPT, -UR5, URZ, URZ ;  /* 0x000000ff05087290 */ /* 0x000fe4000fffe1ff */
[----:B------:R-:W-:Y:S01]  /*6310*/  UIADD3 UR10, UPT, UPT, -UR11, URZ, URZ ;  /* 0x000000ff0b0a7290 */ /* 0x000fe2000fffe1ff */
[----:B------:R-:W-:Y:S01]  /*6320*/  @!UP0 UMOV UR4, UR9 ;  /* 0x0000000900048c82 */ /* 0x000fe20008000000 */
[----:B------:R-:W-:Y:S02]  /*6330*/  UIADD3 UR9, UPT, UPT, -UR6, URZ, URZ ;  /* 0x000000ff06097290 */ /* 0x000fe4000fffe1ff */
[----:B------:R-:W-:Y:S02]  /*6340*/  @!UP0 USHF.R.U32.HI UR4, URZ, UR41, UR4 ;  /* 0x00000029ff048299 */ /* 0x000fe40008011604 */
[----:B------:R-:W-:Y:S02]  /*6350*/  UIMAD UR10, UR42, UR10, UR6 ;  /* 0x0000000a2a0a72a4 */ /* 0x000fe4000f8e0206 */
[----:B------:R-:W-:Y:S04]  /*6360*/  @!UP0 USEL UR4, UR5, UR4, !UP2 ;  /* 0x0000000405048287 */ /* 0x000fe8000d000000 */
[----:B------:R-:W-:Y:S02]  /*6370*/  @!UP0 UIMAD UR10, UR7, UR10, UR4 ;  /* 0x0000000a070a82a4 */ /* 0x000fe4000f8e0204 */
[----:B------:R-:W-:Y:S02]  /*6380*/  @!UP0 UIADD3 UR11, UPT, UPT, UR11, -UR4, URZ ;  /* 0x800000040b0b8290 */ /* 0x000fe4000fffe0ff */
[----:B------:R-:W-:Y:S02]  /*6390*/  UIMAD UR7, UR43, UR8, UR38 ;  /* 0x000000082b0772a4 */ /* 0x000fe4000f8e0226 */
[----:B------:R-:W-:Y:S02]  /*63a0*/  @!UP0 UIMAD UR6, UR11, UR42, UR5 ;  /* 0x0000002a0b0682a4 */ /* 0x000fe4000f8e0205 */
[----:B------:R-:W-:Y:S01]  /*63b0*/  UIMAD UR4, UR54, UR9, UR37 ;  /* 0x00000009360472a4 */ /* 0x000fe2000f8e0225 */
[----:B------:R-:W-:Y:S02]  /*63c0*/  @!UP0 UMOV UR5, UR10 ;  /* 0x0000000a00058c82 */ /* 0x000fe40008000000 */
[----:B------:R-:W-:Y:S02]  /*63d0*/  UIMAD UR38, UR5, UR43, UR7 ;  /* 0x0000002b052672a4 */ /* 0x000fe4000f8e0207 */
[----:B------:R-:W-:Y:S11]  /*63e0*/  UIMAD UR37, UR6, UR54, UR4 ;  /* 0x00000036062572a4 */ /* 0x000ff6000f8e0204 */
[----:B------:R-:W-:Y:S01]  /*63f0*/  @!UPT UIADD3 URZ, UPT, UPT, URZ, URZ, URZ ;  /* 0x000000fffffff290 */ /* 0x000fe2000fffe0ff */
.L_x_106:
[----:B-1----:R-:W-:Y:S01]  /*6400*/  UISETP.NE.AND UP0, UPT, UR39, 0x1, UPT ;  /* 0x000000012700788c */ /* 0x002fe2000bf05270 */
[----:B------:R-:W-:Y:S01]  /*6410*/  LOP3.LUT P0, RZ, R88, 0x1b0, RZ, 0xc0, !PT ;  /* 0x000001b058ff7812 */ /* 0x000fe2000780c0ff */
[----:B------:R-:W-:Y:S01]  /*6420*/  USHF.L.U32 UR50, UR16, 0x7, URZ ;  /* 0x0000000710327899 */ /* 0x000fe200080006ff */
[----:B------:R-:W-:Y:S01]  /*6430*/  BSSY.RECONVERGENT B6, `(.L_x_107) ;  /* 0x0000034000067945 */ /* 0x000fe20003800200 */
[----:B------:R-:W-:Y:S01]  /*6440*/  USHF.L.U32 UR49, UR20, 0x7, URZ ;  /* 0x0000000714317899 */ /* 0x000fe200080006ff */
[----:B------:R-:W-:Y:S06]  /*6450*/  IADD3 R90, PT, PT, R90, 0x1, RZ ;  /* 0x000000015a5a7810 */ /* 0x000fec0007ffe0ff */
[----:B------:R-:W1:Y:S01]  /*6460*/  @!UP0 LDCU.128 UR12, c[0x0][0xb10] ;  /* 0x00016200ff0c87ac */ /* 0x000e620008000c00 */
[----:B------:R-:W3:Y:S01]  /*6470*/  @!UP0 LDCU UR5, c[0x0][0xb0c] ;  /* 0x00016180ff0587ac */ /* 0x000ee20008000800 */
[----:B------:R-:W4:Y:S01]  /*6480*/  @!UP0 LDCU UR10, c[0x0][0xb20] ;  /* 0x00016400ff0a87ac */ /* 0x000f220008000800 */
[----:B-1----:R-:W-:Y:S02]  /*6490*/  UIMAD.WIDE.U32 UR8, UR38, UR12, URZ ;  /* 0x0000000c260872a5 */ /* 0x002fe4000f8e00ff */
[----:B------:R-:W-:Y:S02]  /*64a0*/  UIMAD.WIDE.U32 UR6, UR37, UR15, URZ ;  /* 0x0000000f250672a5 */ /* 0x000fe4000f8e00ff */
[----:B------:R-:W-:Y:S03]  /*64b0*/  @!UP0 UISETP.NE.AND UP1, UPT, UR14, 0x1, UPT ;  /* 0x000000010e00888c */ /* 0x000fe6000bf25270 */
[----:B------:R-:W-:Y:S01]  /*64c0*/  @!UP0 UMOV UR4, UR9 ;  /* 0x0000000900048c82 */ /* 0x000fe20008000000 */
[----:B---3--:R-:W-:Y:S02]  /*64d0*/  @!UP0 UISETP.NE.AND UP2, UPT, UR5, 0x1, UPT ;  /* 0x000000010500888c */ /* 0x008fe4000bf45270 */
[----:B------:R-:W-:Y:S01]  /*64e0*/  @!UP0 USHF.R.U32.HI UR4, URZ, UR13, UR4 ;  /* 0x0000000dff048299 */ /* 0x000fe20008011604 */
[----:B------:R-:W-:Y:S02]  /*64f0*/  @!UP0 UMOV UR6, UR7 ;  /* 0x0000000700068c82 */ /* 0x000fe40008000000 */
[----:B----4-:R-:W-:Y:S02]  /*6500*/  @!UP0 USHF.R.U32.HI UR6, URZ, UR10, UR6 ;  /* 0x0000000aff068299 */ /* 0x010fe40008011606 */
[----:B------:R-:W-:Y:S02]  /*6510*/  @!UP0 USEL UR7, UR38, UR4, !UP2 ;  /* 0x0000000426078287 */ /* 0x000fe4000d000000 */
[----:B------:R-:W-:Y:S04]  /*6520*/  @!UP0 USEL UR6, UR37, UR6, !UP1 ;  /* 0x0000000625068287 */ /* 0x000fe8000c800000 */
[----:B------:R-:W-:Y:S02]  /*6530*/  @!UP0 UIADD3 UR4, UPT, UPT, -UR7, UR6, URZ ;  /* 0x0000000607048290 */ /* 0x000fe4000fffe1ff */
[----:B------:R-:W-:Y:S02]  /*6540*/  @!UP0 UIADD3 UR6, UPT, UPT, UR7, -UR6, URZ ;  /* 0x8000000607068290 */ /* 0x000fe4000fffe0ff */
[----:B------:R-:W-:Y:S02]  /*6550*/  @!UP0 UIMAD UR38, UR4, UR5, UR38 ;  /* 0x00000005042682a4 */ /* 0x000fe4000f8e0226 */
[----:B------:R-:W-:Y:S01]  /*6560*/  @!UP0 UIMAD UR37, UR6, UR14, UR37 ;  /* 0x0000000e062582a4 */ /* 0x000fe2000f8e0225 */
[----:B------:R-:W-:Y:S11]  /*6570*/  @!P0 BRA `(.L_x_108) ;  /* 0x00000000007c8947 */ /* 0x000ff60003800000 */
[----:B------:R-:W1:Y:S01]  /*6580*/  LDCU.64 UR8, c[0x4][0x80] ;  /* 0x01001000ff0877ac */ /* 0x000e620008000a00 */
[----:B------:R-:W-:Y:S01]  /*6590*/  MOV R2, 0x0 ;  /* 0x0000000000027802 */ /* 0x000fe20000000f00 */
[----:B------:R-:W-:Y:S02]  /*65a0*/  HFMA2 R12, -RZ, RZ, 0, 5.9604644775390625e-08 ;  /* 0x00000001ff0c7431 */ /* 0x000fe400000001ff */
[----:B------:R-:W-:Y:S01]  /*65b0*/  IMAD.MOV.U32 R8, RZ, RZ, 0x70 ;  /* 0x00000070ff087424 */ /* 0x000fe200078e00ff */
[----:B------:R3:W4:Y:S01]  /*65c0*/  LDC.64 R14, c[0x4][R2] ;  /* 0x01000000020e7b82 */ /* 0x0007220000000a00 */
[----:B------:R-:W2:Y:S01]  /*65d0*/  LDCU.64 UR6, c[0x4][0x88] ;  /* 0x01001100ff0677ac */ /* 0x000ea20008000a00 */
[----:B------:R-:W-:Y:S01]  /*65e0*/  IMAD.MOV.U32 R13, RZ, RZ, RZ ;  /* 0x000000ffff0d7224 */ /* 0x000fe200078e00ff */
[----:B------:R-:W2:Y:S01]  /*65f0*/  LDCU.64 UR4, c[0x4][0x8] ;  /* 0x01000100ff0477ac */ /* 0x000ea20008000a00 */
[----:B-1----:R-:W-:Y:S01]  /*6600*/  MOV R5, UR9 ;  /* 0x0000000900057c02 */ /* 0x002fe20008000f00 */
[----:B------:R-:W-:Y:S01]  /*6610*/  IMAD.U32 R4, RZ, RZ, UR8 ;  /* 0x00000008ff047e24 */ /* 0x000fe2000f8e00ff */
[----:B--2---:R-:W-:Y:S01]  /*6620*/  MOV R7, UR7 ;  /* 0x0000000700077c02 */ /* 0x004fe20008000f00 */
[----:B------:R-:W-:Y:S01]  /*6630*/  IMAD.U32 R6, RZ, RZ, UR6 ;  /* 0x00000006ff067e24 */ /* 0x000fe2000f8e00ff */
[----:B------:R-:W-:Y:S01]  /*6640*/  MOV R11, UR5 ;  /* 0x00000005000b7c02 */ /* 0x000fe20008000f00 */
[----:B------:R-:W-:Y:S02]  /*6650*/  IMAD.U32 R10, RZ, RZ, UR4 ;  /* 0x00000004ff0a7e24 */ /* 0x000fe4000f8e00ff */
[----:B------:R-:W-:Y:S07]  /*6660*/  LEPC R20, `(.L_x_109) ;  /* 0x000000001014794e */ /* 0x000fee0000000000 */
[----:B---345:R-:W-:Y:S05]  /*6670*/  CALL.ABS.NOINC R14 ;  /* 0x000000000e007343 */ /* 0x038fea0003c00000 */
.L_x_109:
[----:B------:R-:W1:Y:S01]  /*6680*/  LDCU.64 UR8, c[0x4][0x80] ;  /* 0x01001000ff0877ac */ /* 0x000e620008000a00 */
[----:B------:R-:W2:Y:S01]  /*6690*/  LDC.64 R2, c[0x4][R2] ;  /* 0x0100000002027b82 */ /* 0x000ea20000000a00 */
[----:B------:R-:W-:Y:S02]  /*66a0*/  HFMA2 R12, -RZ, RZ, 0, 5.9604644775390625e-08 ;  /* 0x00000001ff0c7431 */ /* 0x000fe400000001ff */
[----:B------:R-:W-:Y:S02]  /*66b0*/  IMAD.MOV.U32 R8, RZ, RZ, 0x70 ;  /* 0x00000070ff087424 */ /* 0x000fe400078e00ff */
[----:B------:R-:W-:Y:S01]  /*66c0*/  IMAD.MOV.U32 R13, RZ, RZ, RZ ;  /* 0x000000ffff0d7224 */ /* 0x000fe200078e00ff */
[----:B------:R-:W3:Y:S01]  /*66d0*/  LDCU.64 UR6, c[0x4][0x88] ;  /* 0x01001100ff0677ac */ /* 0x000ee20008000a00 */
[----:B------:R-:W4:Y:S01]  /*66e0*/  LDCU.64 UR4, c[0x4][0x8] ;  /* 0x01000100ff0477ac */ /* 0x000f220008000a00 */
[----:B-1----:R-:W-:Y:S02]  /*66f0*/  MOV R4, UR8 ;  /* 0x0000000800047c02 */ /* 0x002fe40008000f00 */
[----:B------:R-:W-:Y:S02]  /*6700*/  MOV R5, UR9 ;  /* 0x0000000900057c02 */ /* 0x000fe40008000f00 */
[----:B---3--:R-:W-:Y:S01]  /*6710*/  MOV R7, UR7 ;  /* 0x0000000700077c02 */ /* 0x008fe20008000f00 */
[----:B------:R-:W-:Y:S01]  /*6720*/  IMAD.U32 R6, RZ, RZ, UR6 ;  /* 0x00000006ff067e24 */ /* 0x000fe2000f8e00ff */
[----:B----4-:R-:W-:Y:S01]  /*6730*/  MOV R11, UR5 ;  /* 0x00000005000b7c02 */ /* 0x010fe20008000f00 */
[----:B------:R-:W-:Y:S02]  /*6740*/  IMAD.U32 R10, RZ, RZ, UR4 ;  /* 0x00000004ff0a7e24 */ /* 0x000fe4000f8e00ff */
[----:B------:R-:W-:Y:S07]  /*6750*/  LEPC R20, `(.L_x_108) ;  /* 0x000000001014794e */ /* 0x000fee0000000000 */
[----:B--2---:R-:W-:Y:S05]  /*6760*/  CALL.ABS.NOINC R2 ;  /* 0x0000000002007343 */ /* 0x004fea0003c00000 */
.L_x_108:
[----:B------:R-:W-:Y:S05]  /*6770*/  BSYNC.RECONVERGENT B6 ;  /* 0x0000000000067941 */ /* 0x000fea0003800200 */
.L_x_107:
[----:B------:R-:W-:Y:S02]  /*6780*/  ISETP.NE.U32.AND P0, PT, RZ, UR56, PT ;  /* 0x00000038ff007c0c */ /* 0x000fe4000bf05070 */
[C---:B------:R-:W-:Y:S02]  /*6790*/  ISETP.NE.U32.AND P1, PT, R82.reuse, RZ, PT ;  /* 0x000000ff5200720c */ /* 0x040fe40003f25070 */
[----:B------:R-:W-:Y:S02]  /*67a0*/  ISETP.NE.U32.AND P4, PT, R82, RZ, PT ;  /* 0x000000ff5200720c */ /* 0x000fe40003f85070 */
[----:B------:R-:W-:Y:S02]  /*67b0*/  ISETP.NE.AND.EX P0, PT, RZ, UR57, PT, P0 ;  /* 0x00000039ff007c0c */ /* 0x000fe4000bf05300 */
[C---:B------:R-:W-:Y:S02]  /*67c0*/  ISETP.NE.AND.EX P1, PT, R83.reuse, RZ, PT, P1 ;  /* 0x000000ff5300720c */ /* 0x040fe40003f25310 */
[----:B------:R-:W-:Y:S02]  /*67d0*/  ISETP.NE.AND.EX P4, PT, R83, RZ, P0, P4 ;  /* 0x000000ff5300720c */ /* 0x000fe40000785340 */
[----:B------:R-:W-:Y:S02]  /*67e0*/  ISETP.NE.U32.AND P5, PT, R78, RZ, PT ;  /* 0x000000ff4e00720c */ /* 0x000fe40003fa5070 */
[----:B------:R-:W-:Y:S02]  /*67f0*/  ISETP.NE.U32.AND P3, PT, RZ, UR56, PT ;  /* 0x00000038ff007c0c */ /* 0x000fe4000bf65070 */
[----:B------:R-:W-:Y:S02]  /*6800*/  PLOP3.LUT P2, PT, PT, PT, PT, 0x8, 0x80 ;  /* 0x000000000080781c */ /* 0x000fe40003f4e170 */
[----:B------:R-:W-:Y:S02]  /*6810*/  ISETP.NE.AND.EX P5, PT, R79, RZ, PT, P5 ;  /* 0x000000ff4f00720c */ /* 0x000fe40003fa5350 */
[----:B------:R-:W-:Y:S03]  /*6820*/  ISETP.NE.AND.EX P3, PT, RZ, UR57, PT, P3 ;  /* 0x00000039ff007c0c */ /* 0x000fe6000bf65330 */
[----:B------:R-:W-:Y:S01]  /*6830*/  @!P4 PLOP3.LUT P2, PT, P1, PT, PT, 0x80, 0x8 ;  /* 0x000000000008c81c */ /* 0x000fe20000f4f070 */
[----:B------:R-:W-:Y:S01]  /*6840*/  @!UPT UIADD3 URZ, UPT, UPT, URZ, URZ, URZ ;  /* 0x000000fffffff290 */ /* 0x000fe2000fffe0ff */
[----:B------:R-:W-:Y:S11]  /*6850*/  @!P1 BRA `(.L_x_110) ;  /* 0x0000000000309947 */ /* 0x000ff60003800000 */
[----:B------:R-:W-:Y:S01]  /*6860*/  ISETP.NE.U32.AND P0, PT, R80, RZ, PT ;  /* 0x000000ff5000720c */ /* 0x000fe20003f05070 */
[----:B------:R-:W1:Y:S01]  /*6870*/  LDCU.64 UR4, c[0x0][0x358] ;  /* 0x00006b00ff0477ac */ /* 0x000e620008000a00 */
[----:B------:R-:W-:Y:S02]  /*6880*/  IMAD.MOV.U32 R84, RZ, RZ, 0x1 ;  /* 0x00000001ff547424 */ /* 0x000fe400078e00ff */
[----:B------:R-:W-:Y:S11]  /*6890*/  ISETP.NE.AND.EX P0, PT, R81, RZ, PT, P0 ;  /* 0x000000ff5100720c */ /* 0x000ff60003f05300 */
[----:B------:R-:W-:Y:S02]  /*68a0*/  @!UPT UIADD3 URZ, UPT, UPT, URZ, URZ, URZ ;  /* 0x000000fffffff290 */ /* 0x000fe4000fffe0ff */
[----:B------:R-:W3:Y:S01]  /*68b0*/  @P0 LDC.64 R2, c[0x0][0x888] ;  /* 0x00022200ff020b82 */ /* 0x000ee20000000a00 */
[----:B--2---:R-:W-:Y:S04]  /*68c0*/  @P0 IMAD R0, R82, UR36, RZ ;  /* 0x0000002452000c24 */ /* 0x004fe8000f8e02ff */
[----:B---3--:R-:W-:Y:S04]  /*68d0*/  @P0 IMAD.WIDE R2, R0, 0x4, R2 ;  /* 0x0000000400020825 */ /* 0x008fe800078e0202 */
[----:B------:R-:W-:Y:S01]  /*68e0*/  HFMA2 R0, -RZ, RZ, 0, 5.9604644775390625e-08 ;  /* 0x00000001ff007431 */ /* 0x000fe200000001ff */
[----:B-1---5:R1:W5:Y:S04]  /*68f0*/  @P0 LDG.E R41, desc[UR4][R2.64] ;  /* 0x0000000402290981 */ /* 0x022368000c1e1900 */
[----:B------:R-:W-:Y:S01]  /*6900*/  @!P0 PRMT R84, R0, 0x7610, R84 ;  /* 0x0000761000548816 */ /* 0x000fe20000000054 */
[----:B-1----:R-:W3:Y:S06]  /*6910*/  @!P0 LDC R41, c[0x0][0x880] ;  /* 0x00022000ff298b82 */ /* 0x002eec0000000800 */
.L_x_110:
[----:B------:R-:W-:Y:S05]  /*6920*/  @!P5 BRA `(.L_x_111) ;  /* 0x000000000024d947 */ /* 0x000fea0003800000 */
[----:B------:R-:W-:Y:S01]  /*6930*/  ISETP.NE.U32.AND P0, PT, R76, RZ, PT ;  /* 0x000000ff4c00720c */ /* 0x000fe20003f05070 */
[----:B------:R-:W1:Y:S03]  /*6940*/  LDCU.64 UR4, c[0x0][0x358] ;  /* 0x00006b00ff0477ac */ /* 0x000e660008000a00 */
[----:B------:R-:W-:Y:S11]  /*6950*/  ISETP.NE.AND.EX P0, PT, R77, RZ, PT, P0 ;  /* 0x000000ff4d00720c */ /* 0x000ff60003f05300 */
[----:B------:R-:W-:Y:S02]  /*6960*/  @!UPT UIADD3 URZ, UPT, UPT, URZ, URZ, URZ ;  /* 0x000000fffffff290 */ /* 0x000fe4000fffe0ff */
[----:B------:R-:W4:Y:S01]  /*6970*/  @P0 LDC.64 R2, c[0x0][0x8a8] ;  /* 0x00022a00ff020b82 */ /* 0x000f220000000a00 */
[----:B--2---:R-:W-:Y:S04]  /*6980*/  @P0 IMAD R0, R78, UR36, RZ ;  /* 0x000000244e000c24 */ /* 0x004fe8000f8e02ff */
[----:B----4-:R-:W-:Y:S05]  /*6990*/  @P0 IMAD.WIDE R2, R0, 0x4, R2 ;  /* 0x0000000400020825 */ /* 0x010fea00078e0202 */
[----:B-1---5:R1:W5:Y:S02]  /*69a0*/  @P0 LDG.E R38, desc[UR4][R2.64] ;  /* 0x0000000402260981 */ /* 0x022364000c1e1900 */
[----:B-1----:R-:W4:Y:S02]  /*69b0*/  @!P0 LDC R38, c[0x0][0x8a0] ;  /* 0x00022800ff268b82 */ /* 0x002f240000000800 */
.L_x_111:
[----:B---3-5:R-:W-:Y:S01]  /*69c0*/  FSETP.NEU.AND P0, PT, R41, RZ, PT ;  /* 0x000000ff2900720b */ /* 0x028fe20003f0d000 */
[----:B------:R-:W-:Y:S01]  /*69d0*/  BSSY B1, `(.L_x_112) ;  /* 0x0000038000017945 */ /* 0x000fe20003800000 */
[----:B------:R-:W-:Y:S01]  /*69e0*/  SEL R3, RZ, 0xffffffff, P3 ;  /* 0xffffffffff037807 */ /* 0x000fe20001800000 */
[----:B------:R-:W-:Y:S01]  /*69f0*/  IMAD.MOV.U32 R47, RZ, RZ, 0x1 ;  /* 0x00000001ff2f7424 */ /* 0x000fe200078e00ff */
[----:B------:R-:W-:Y:S01]  /*6a00*/  @!P4 LOP3.LUT P3, RZ, R84, 0xff, RZ, 0xc0, !PT ;  /* 0x000000ff54ffc812 */ /* 0x000fe2000786c0ff */
[----:B------:R-:W-:Y:S01]  /*6a10*/  IMAD R39, R36, 0x80, R37 ;  /* 0x0000008024277824 */ /* 0x000fe200078e0225 */
[----:B------:R-:W-:Y:S01]  /*6a20*/  @!P4 SEL R2, RZ, 0xffffffff, P0 ;  /* 0xffffffffff02c807 */ /* 0x000fe20000000000 */
[----:B------:R-:W-:Y:S01]  /*6a30*/  IMAD R91, R98, -0x10, R96 ;  /* 0xfffffff0625b7824 */ /* 0x000fe200078e0260 */
[----:B------:R-:W-:Y:S01]  /*6a40*/  LOP3.LUT R94, R94, 0x1, RZ, 0x3c, !PT ;  /* 0x000000015e5e7812 */ /* 0x000fe200078e3cff */
[----:B------:R-:W-:Y:S01]  /*6a50*/  IMAD.MOV.U32 R46, RZ, RZ, RZ ;  /* 0x000000ffff2e7224 */ /* 0x000fe200078e00ff */
[----:B------:R-:W-:Y:S02]  /*6a60*/  @P2 SEL R2, R3, R2, !P3 ;  /* 0x0000000203022207 */ /* 0x000fe40005800000 */
[----:B------:R-:W-:Y:S02]  /*6a70*/  CS2R R74, SRZ ;  /* 0x00000000004a7805 */ /* 0x000fe4000001ff00 */
[----:B------:R-:W-:Y:S02]  /*6a80*/  LEA R101, R36, UR44, 0x3 ;  /* 0x0000002c24657c11 */ /* 0x000fe4000f8e18ff */
[----:B------:R-:W-:Y:S02]  /*6a90*/  CS2R R72, SRZ ;  /* 0x0000000000487805 */ /* 0x000fe4000001ff00 */
[----:B------:R-:W-:Y:S02]  /*6aa0*/  @!P4 LOP3.LUT R2, R2, 0x1, RZ, 0xc0, !PT ;  /* 0x000000010202c812 */ /* 0x000fe400078ec0ff */
[----:B------:R-:W-:Y:S02]  /*6ab0*/  CS2R R66, SRZ ;  /* 0x0000000000427805 */ /* 0x000fe4000001ff00 */
[----:B--2---:R-:W-:Y:S02]  /*6ac0*/  SHF.L.U32 R0, R93, 0x1f, RZ ;  /* 0x0000001f5d007819 */ /* 0x004fe400000006ff */
[----:B------:R-:W-:Y:S02]  /*6ad0*/  CS2R R64, SRZ ;  /* 0x0000000000407805 */ /* 0x000fe4000001ff00 */
[----:B------:R-:W-:Y:S02]  /*6ae0*/  ISETP.NE.U32.OR P5, PT, R2, 0x1, P4 ;  /* 0x000000010200780c */ /* 0x000fe400027a5470 */
[----:B------:R-:W-:Y:S02]  /*6af0*/  CS2R R58, SRZ ;  /* 0x00000000003a7805 */ /* 0x000fe4000001ff00 */
[----:B------:R-:W-:Y:S02]  /*6b00*/  LOP3.LUT P4, R89, R84, 0xff, RZ, 0xc0, !PT ;  /* 0x000000ff54597812 */ /* 0x000fe4000788c0ff */
[----:B------:R-:W-:Y:S02]  /*6b10*/  CS2R R56, SRZ ;  /* 0x0000000000387805 */ /* 0x000fe4000001ff00 */
[----:B------:R-:W-:Y:S02]  /*6b20*/  SEL R2, RZ, 0xffffffff, P0 ;  /* 0xffffffffff027807 */ /* 0x000fe40000000000 */
[----:B------:R-:W-:Y:S02]  /*6b30*/  CS2R R50, SRZ ;  /* 0x0000000000327805 */ /* 0x000fe4000001ff00 */
[----:B------:R-:W-:Y:S02]  /*6b40*/  P2R R100, PR, RZ, 0x20 ;  /* 0x00000020ff647803 */ /* 0x000fe40000000000 */
[----:B------:R-:W-:Y:S02]  /*6b50*/  CS2R R48, SRZ ;  /* 0x0000000000307805 */ /* 0x000fe4000001ff00 */
[----:B------:R-:W-:Y:S04]  /*6b60*/  @P1 SEL R2, R3, R2, !P4 ;  /* 0x0000000203021207 */ /* 0x000fe80006000000 */
[----:B------:R-:W-:Y:S02]  /*6b70*/  LOP3.LUT R2, R2, 0x1, RZ, 0xc0, !PT ;  /* 0x0000000102027812 */ /* 0x000fe400078ec0ff */
[----:B------:R-:W-:Y:S02]  /*6b80*/  @P5 SHF.L.U32 R4, R94, 0x1f, RZ ;  /* 0x0000001f5e045819 */ /* 0x000fe400000006ff */
[----:B------:R-:W-:Y:S02]  /*6b90*/  ISETP.NE.U32.AND P0, PT, R2, 0x1, PT ;  /* 0x000000010200780c */ /* 0x000fe40003f05070 */
[----:B------:R-:W1:Y:S02]  /*6ba0*/  @P5 SYNCS.PHASECHK.TRANS64.TRYWAIT P3, [UR44+0x80], R4 ;  /* 0x00008004ff0055a7 */ /* 0x000e64000806112c */
[----:B------:R-:W-:Y:S01]  /*6bb0*/  P2R R60, PR, RZ, 0x1 ;  /* 0x00000001ff3c7803 */ /* 0x000fe20000000000 */
[----:B------:R2:W3:Y:S01]  /*6bc0*/  SYNCS.PHASECHK.TRANS64.TRYWAIT P2, [R101+URZ+0xf0], R0 ;  /* 0x0000f000650075a7 */ /* 0x0004e200080411ff */
[----:B-1----:R-:W-:Y:S01]  /*6bd0*/  @P5 SEL R47, RZ, 0x1, !P3 ;  /* 0x00000001ff2f5807 */ /* 0x002fe20005800000 */
[----:B--2---:R-:W-:Y:S06]  /*6be0*/  @!P5 BRA `(.L_x_113) ;  /* 0x000000000058d947 */ /* 0x004fec0003800000 */
[----:B------:R-:W-:Y:S01]  /*6bf0*/  IMAD.MOV.U32 R75, RZ, RZ, RZ ;  /* 0x000000ffff4b7224 */ /* 0x000fe200078e00ff */
[----:B------:R-:W-:Y:S01]  /*6c00*/  ISETP.NE.AND P0, PT, R47, RZ, PT ;  /* 0x000000ff2f00720c */ /* 0x000fe20003f05270 */
[----:B------:R-:W-:Y:S01]  /*6c10*/  BSSY B0, `(.L_x_114) ;  /* 0x000000c000007945 */ /* 0x000fe20003800000 */
[----:B------:R-:W-:Y:S02]  /*6c20*/  CS2R R50, SRZ ;  /* 0x0000000000327805 */ /* 0x000fe4000001ff00 */
[----:B------:R-:W-:Y:S02]  /*6c30*/  CS2R R48, SRZ ;  /* 0x0000000000307805 */ /* 0x000fe4000001ff00 */
[----:B------:R-:W-:Y:S02]  /*6c40*/  CS2R R58, SRZ ;  /* 0x00000000003a7805 */ /* 0x000fe4000001ff00 */
[----:B------:R-:W-:Y:S02]  /*6c50*/  CS2R R56, SRZ ;  /* 0x0000000000387805 */ /* 0x000fe4000001ff00 */
[----:B------:R-:W-:Y:S02]  /*6c60*/  CS2R R66, SRZ ;  /* 0x0000000000427805 */ /* 0x000fe4000001ff00 */
[----:B------:R-:W-:Y:S02]  /*6c70*/  CS2R R64, SRZ ;  /* 0x0000000000407805 */ /* 0x000fe4000001ff00 */
[----:B------:R-:W-:Y:S01]  /*6c80*/  CS2R R72, SRZ ;  /* 0x0000000000487805 */ /* 0x000fe2000001ff00 */
[----:B------:R-:W-:Y:S06]  /*6c90*/  @P0 BRA `(.L_x_115) ;  /* 0x00000000000c0947 */ /* 0x000fec0003800000 */
[----:B------:R-:W-:Y:S04]  /*6ca0*/  SHF.L.U32 R3, R94, 0x1f, RZ ;  /* 0x0000001f5e037819 */ /* 0x000fe800000006ff */
[----:B------:R-:W1:Y:S02]  /*6cb0*/  SYNCS.PHASECHK.TRANS64.TRYWAIT P0, [UR44+0x80], R3 ;  /* 0x00008003ff0075a7 */ /* 0x000e64000800112c */
[----:B-1----:R-:W-:Y:S05]  /*6cc0*/  @!P0 BRA `(.L_x_116) ;  /* 0x0000004000208947 */ /* 0x002fea0003800000 */
.L_x_115:
[----:B------:R-:W-:Y:S05]  /*6cd0*/  BSYNC B0 ;  /* 0x0000000000007941 */ /* 0x000fea0003800000 */
.L_x_114:
[----:B------:R-:W-:Y:S01]  /*6ce0*/  ISETP.NE.AND P0, PT, R60, RZ, PT ;  /* 0x000000ff3c00720c */ /* 0x000fe20003f05270 */
[----:B------:R-:W-:Y:S11]  /*6cf0*/  HFMA2 R46, -RZ, RZ, 0, 5.9604644775390625e-08 ;  /* 0x00000001ff2e7431 */ /* 0x000ff600000001ff */
[----:B------:R-:W-:Y:S01]  /*6d00*/  @!UPT UIADD3 URZ, UPT, UPT, URZ, URZ, URZ ;  /* 0x000000fffffff290 */ /* 0x000fe2000fffe0ff */
[----:B------:R2:W1:Y:S04]  /*6d10*/  @P0 LDS.128 R48, [R97] ;  /* 0x0000000061300984 */ /* 0x0004680000000c00 */
[----:B------:R2:W1:Y:S04]  /*6d20*/  @P0 LDS.128 R56, [R96+0x10] ;  /* 0x0000100060380984 */ /* 0x0004680000000c00 */
[----:B------:R2:W1:Y:S04]  /*6d30*/  @P0 LDS.128 R64, [R95+0x20] ;  /* 0x000020005f400984 */ /* 0x0004680000000c00 */
[----:B------:R2:W1:Y:S02]  /*6d40*/  @P0 LDS.128 R72, [R91+0x30] ;  /* 0x000030005b480984 */ /* 0x0004640000000c00 */
.L_x_113:
[----:B------:R-:W-:Y:S05]  /*6d50*/  BSYNC B1 ;  /* 0x0000000000017941 */ /* 0x000fea0003800000 */
.L_x_112:
[----:B-1----:R-:W-:Y:S04]  /*6d60*/  SHF.R.U32.HI R2, RZ, 0x15, R39 ;  /* 0x00000015ff027819 */ /* 0x002fe80000011627 */
[----:B------:R-:W-:Y:S01]  /*6d70*/  LOP3.LUT P0, RZ, R2, 0x3, R85, 0x48, !PT ;  /* 0x0000000302ff7812 */ /* 0x000fe20007804855 */
[----:B------:R-:W-:Y:S01]  /*6d80*/  @!UPT UIADD3 URZ, UPT, UPT, URZ, URZ, URZ ;  /* 0x000000fffffff290 */ /* 0x000fe2000fffe0ff */
[----:B---3--:R-:W-:Y:S11]  /*6d90*/  @P2 BRA `(.L_x_117) ;  /* 0x0000000000082947 */ /* 0x008ff60003800000 */
[----:B------:R-:W1:Y:S02]  /*6da0*/  SYNCS.PHASECHK.TRANS64.TRYWAIT P1, [R101+URZ+0xf0], R0 ;  /* 0x0000f000650075a7 */ /* 0x000e6400080211ff */
[----:B-1----:R-:W-:Y:S05]  /*6db0*/  @!P1 BRA `(.L_x_118) ;  /* 0x0000003c00fc9947 */ /* 0x002fea0003800000 */
.L_x_117:
[----:B------:R-:W-:Y:S05]  /*6dc0*/  @!P0 BRA `(.L_x_119) ;  /* 0x0000000000408947 */ /* 0x000fea0003800000 */
[----:B------:R-:W3:Y:S01]  /*6dd0*/  LDCU.64 UR8, c[0x4][0x70] ;  /* 0x01000e00ff0877ac */ /* 0x000ee20008000a00 */
[----:B------:R-:W-:Y:S01]  /*6de0*/  MOV R3, 0x0 ;  /* 0x0000000000037802 */ /* 0x000fe20000000f00 */
[----:B------:R-:W-:Y:S02]  /*6df0*/  HFMA2 R12, -RZ, RZ, 0, 5.9604644775390625e-08 ;  /* 0x00000001ff0c7431 */ /* 0x000fe400000001ff */
[----:B------:R-:W-:Y:S02]  /*6e00*/  IMAD.MOV.U32 R8, RZ, RZ, 0x192 ;  /* 0x00000192ff087424 */ /* 0x000fe400078e00ff */
[----:B------:R-:W-:Y:S01]  /*6e10*/  IMAD.MOV.U32 R13, RZ, RZ, RZ ;  /* 0x000000ffff0d7224 */ /* 0x000fe200078e00ff */
[----:B------:R-:W5:Y:S01]  /*6e20*/  LDCU.64 UR6, c[0x4][0x78] ;  /* 0x01000f00ff0677ac */ /* 0x000f620008000a00 */
[----:B------:R-:W1:Y:S01]  /*6e30*/  LDC.64 R2, c[0x4][R3] ;  /* 0x0100000003027b82 */ /* 0x000e620000000a00 */
[----:B------:R-:W2:Y:S01]  /*6e40*/  LDCU.64 UR4, c[0x4][0x10] ;  /* 0x01000200ff0477ac */ /* 0x000ea20008000a00 */
[----:B---3--:R-:W-:Y:S01]  /*6e50*/  MOV R5, UR9 ;  /* 0x0000000900057c02 */ /* 0x008fe20008000f00 */
[----:B------:R-:W-:Y:S01]  /*6e60*/  IMAD.U32 R4, RZ, RZ, UR8 ;  /* 0x00000008ff047e24 */ /* 0x000fe2000f8e00ff */
[----:B-----5:R-:W-:Y:S01]  /*6e70*/  MOV R7, UR7 ;  /* 0x0000000700077c02 */ /* 0x020fe20008000f00 */
[----:B------:R-:W-:Y:S01]  /*6e80*/  IMAD.U32 R6, RZ, RZ, UR6 ;  /* 0x00000006ff067e24 */ /* 0x000fe2000f8e00ff */
[----:B--2---:R-:W-:Y:S01]  /*6e90*/  MOV R11, UR5 ;  /* 0x00000005000b7c02 */ /* 0x004fe20008000f00 */
[----:B------:R-:W-:Y:S02]  /*6ea0*/  IMAD.U32 R10, RZ, RZ, UR4 ;  /* 0x00000004ff0a7e24 */ /* 0x000fe4000f8e00ff */
[----:B------:R-:W-:Y:S07]  /*6eb0*/  LEPC R20, `(.L_x_119) ;  /* 0x000000001014794e */ /* 0x000fee0000000000 */
[----:B-1--4-:R-:W-:Y:S05]  /*6ec0*/  CALL.ABS.NOINC R2 ;  /* 0x0000000002007343 */ /* 0x012fea0003c00000 */
.L_x_119:
[C---:B------:R-:W-:Y:S01]  /*6ed0*/  SHF.L.U32 R40, R48.reuse, 0x10, RZ ;  /* 0x0000001030287819 */ /* 0x040fe200000006ff */
[----:B------:R-:W-:Y:S05]  /*6ee0*/  WARPSYNC.ALL ;  /* 0x0000000000007948 */ /* 0x000fea0003800000 */
[----:B------:R-:W-:Y:S01]  /*6ef0*/  R2UR UR4, R39 ;  /* 0x00000000270472ca */ /* 0x000fe200000e0000 */
[----:B------:R-:W-:Y:S01]  /*6f00*/  BSSY.RECONVERGENT B0, `(.L_x_120) ;  /* 0x0000088000007945 */ /* 0x000fe20003800200 */
[----:B------:R-:W-:Y:S02]  /*6f10*/  LOP3.LUT R43, R48, 0xffff0000, RZ, 0xc0, !PT ;  /* 0xffff0000302b7812 */ /* 0x000fe400078ec0ff */
[----:B------:R-:W-:Y:S02]  /*6f20*/  SHF.L.U32 R42, R49, 0x10, RZ ;  /* 0x00000010312a7819 */ /* 0x000fe400000006ff */
[----:B------:R-:W-:Y:S02]  /*6f30*/  SHF.L.U32 R45, R51, 0x10, RZ ;  /* 0x00000010332d7819 */ /* 0x000fe400000006ff */
[----:B------:R-:W-:Y:S02]  /*6f40*/  LOP3.LUT R44, R75, 0xffff0000, RZ, 0xc0, !PT ;  /* 0xffff00004b2c7812 */ /* 0x000fe400078ec0ff */
[----:B------:R-:W-:Y:S03]  /*6f50*/  ISETP.NE.AND P0, PT, R99, RZ, PT ;  /* 0x000000ff6300720c */ /* 0x000fe60003f05270 */
[----:B------:R-:W1:Y:S02]  /*6f60*/  LDTM.x32 R4, tmem[UR4] ;  /* 0x00000004000479ee */ /* 0x000e6400082c0000 */
[C---:B-1--4-:R-:W-:Y:S01]  /*6f70*/  FMUL R0, R38.reuse, R4 ;  /* 0x0000000426007220 */ /* 0x052fe20000400000 */
[C---:B------:R-:W-:Y:S01]  /*6f80*/  FMUL R2, R38.reuse, R5 ;  /* 0x0000000526027220 */ /* 0x040fe20000400000 */
[C---:B------:R-:W-:Y:S01]  /*6f90*/  FMUL R3, R38.reuse, R6 ;  /* 0x0000000626037220 */ /* 0x040fe20000400000 */
[----:B------:R-:W-:Y:S01]  /*6fa0*/  FMUL R7, R38, R7 ;  /* 0x0000000726077220 */ /* 0x000fe20000400000 */
[----:B------:R-:W-:Y:S01]  /*6fb0*/  FFMA R0, R41, R40, R0 ;  /* 0x0000002829007223 */ /* 0x000fe20000000000 */
[----:B------:R-:W-:Y:S01]  /*6fc0*/  LOP3.LUT R40, R49, 0xffff0000, RZ, 0xc0, !PT ;  /* 0xffff000031287812 */ /* 0x000fe200078ec0ff */
[C---:B------:R-:W-:Y:S01]  /*6fd0*/  FFMA R2, R41.reuse, R43, R2 ;  /* 0x0000002b29027223 */ /* 0x040fe20000000002 */
[C---:B------:R-:W-:Y:S01]  /*6fe0*/  SHF.L.U32 R43, R50.reuse, 0x10, RZ ;  /* 0x00000010322b7819 */ /* 0x040fe200000006ff */
[C---:B------:R-:W-:Y:S01]  /*6ff0*/  FFMA R3, R41.reuse, R42, R3 ;  /* 0x0000002a29037223 */ /* 0x040fe20000000003 */
[----:B------:R-:W-:Y:S01]  /*7000*/  LOP3.LUT R42, R50, 0xffff0000, RZ, 0xc0, !PT ;  /* 0xffff0000322a7812 */ /* 0x000fe200078ec0ff */
[----:B------:R-:W-:Y:S01]  /*7010*/  FMUL R4, R38, R8 ;  /* 0x0000000826047220 */ /* 0x000fe20000400000 */
[----:B------:R-:W-:Y:S01]  /*7020*/  F2FP.BF16.F32.PACK_AB R52, R2, R0 ;  /* 0x000000000234723e */ /* 0x000fe200000010ff */
[----:B------:R-:W-:Y:S01]  /*7030*/  FFMA R7, R41, R40, R7 ;  /* 0x0000002829077223 */ /* 0x000fe20000000007 */
[----:B------:R-:W-:Y:S01]  /*7040*/  LOP3.LUT R40, R51, 0xffff0000, RZ, 0xc0, !PT ;  /* 0xffff000033287812 */ /* 0x000fe200078ec0ff */
[C---:B------:R-:W-:Y:S01]  /*7050*/  FMUL R5, R38.reuse, R9 ;  /* 0x0000000926057220 */ /* 0x040fe20000400000 */
[C---:B------:R-:W-:Y:S01]  /*7060*/  FMUL R6, R38.reuse, R10 ;  /* 0x0000000a26067220 */ /* 0x040fe20000400000 */
[----:B------:R-:W-:Y:S01]  /*7070*/  FMUL R11, R38, R11 ;  /* 0x0000000b260b7220 */ /* 0x000fe20000400000 */
[----:B------:R-:W-:Y:S01]  /*7080*/  F2FP.BF16.F32.PACK_AB R53, R7, R3 ;  /* 0x000000030735723e */ /* 0x000fe200000010ff */
[C---:B------:R-:W-:Y:S01]  /*7090*/  FFMA R4, R41.reuse, R43, R4 ;  /* 0x0000002b29047223 */ /* 0x040fe20000000004 */
[C---:B------:R-:W-:Y:S01]  /*70a0*/  SHF.L.U32 R43, R56.reuse, 0x10, RZ ;  /* 0x00000010382b7819 */ /* 0x040fe200000006ff */
[----:B------:R-:W-:Y:S01]  /*70b0*/  FFMA R5, R41, R42, R5 ;  /* 0x0000002a29057223 */ /* 0x000fe20000000005 */
[----:B------:R-:W-:Y:S01]  /*70c0*/  LOP3.LUT R42, R57, 0xffff0000, RZ, 0xc0, !PT ;  /* 0xffff0000392a7812 */ /* 0x000fe200078ec0ff */
[----:B------:R-:W-:Y:S01]  /*70d0*/  FFMA R6, R41, R45, R6 ;  /* 0x0000002d29067223 */ /* 0x000fe20000000006 */
[----:B------:R-:W-:Y:S01]  /*70e0*/  SHF.L.U32 R45, R57, 0x10, RZ ;  /* 0x00000010392d7819 */ /* 0x000fe200000006ff */
[----:B------:R-:W-:Y:S01]  /*70f0*/  FFMA R11, R41, R40, R11 ;  /* 0x00000028290b7223 */ /* 0x000fe2000000000b */
[----:B------:R-:W-:Y:S01]  /*7100*/  LOP3.LUT R40, R56, 0xffff0000, RZ, 0xc0, !PT ;  /* 0xffff000038287812 */ /* 0x000fe200078ec0ff */
[C---:B------:R-:W-:Y:S01]  /*7110*/  FMUL R8, R38.reuse, R12 ;  /* 0x0000000c26087220 */ /* 0x040fe20000400000 */
[----:B------:R-:W-:Y:S01]  /*7120*/  F2FP.BF16.F32.PACK_AB R54, R5, R4 ;  /* 0x000000040536723e */ /* 0x000fe200000010ff */
[C---:B------:R-:W-:Y:S01]  /*7130*/  FMUL R9, R38.reuse, R13 ;  /* 0x0000000d26097220 */ /* 0x040fe20000400000 */
[----:B------:R-:W-:Y:S01]  /*7140*/  F2FP.BF16.F32.PACK_AB R55, R11, R6 ;  /* 0x000000060b37723e */ /* 0x000fe200000010ff */
[C---:B------:R-:W-:Y:S01]  /*7150*/  FMUL R10, R38.reuse, R14 ;  /* 0x0000000e260a7220 */ /* 0x040fe20000400000 */
[----:B------:R-:W-:Y:S01]  /*7160*/  FMUL R15, R38, R15 ;  /* 0x0000000f260f7220 */ /* 0x000fe20000400000 */
[----:B------:R-:W-:Y:S01]  /*7170*/  FFMA R8, R41, R43, R8 ;  /* 0x0000002b29087223 */ /* 0x000fe20000000008 */
[----:B------:R-:W-:Y:S01]  /*7180*/  SHF.L.U32 R43, R59, 0x10, RZ ;  /* 0x000000103b2b7819 */ /* 0x000fe200000006ff */
[C---:B------:R-:W-:Y:S01]  /*7190*/  FFMA R9, R41.reuse, R40, R9 ;  /* 0x0000002829097223 */ /* 0x040fe20000000009 */
[C---:B------:R-:W-:Y:S01]  /*71a0*/  SHF.L.U32 R40, R58.reuse, 0x10, RZ ;  /* 0x000000103a287819 */ /* 0x040fe200000006ff */
        /* <DEDUP_REMOVED lines=8> */
[----:B------:R-:W-:Y:S01]  /*7230*/  FMUL R14, R38, R18 ;  /* 0x00000012260e7220 */ /* 0x000fe20000400000 */
[----:B------:R-:W-:Y:S01]  /*7240*/  FFMA R12, R41, R40, R12 ;  /* 0x00000028290c7223 */ /* 0x000fe2000000000c */
[----:B------:R-:W-:Y:S01]  /*7250*/  LOP3.LUT R40, R59, 0xffff0000, RZ, 0xc0, !PT ;  /* 0xffff00003b287812 */ /* 0x000fe200078ec0ff */
[C---:B------:R-:W-:Y:S01]  /*7260*/  FFMA R13, R41.reuse, R42, R13 ;  /* 0x0000002a290d7223 */ /* 0x040fe2000000000d */
[----:B------:R-:W-:Y:S01]  /*7270*/  LOP3.LUT R42, R64, 0xffff0000, RZ, 0xc0, !PT ;  /* 0xffff0000402a7812 */ /* 0x000fe200078ec0ff */
[----:B------:R-:W-:Y:S01]  /*7280*/  FMUL R19, R38, R19 ;  /* 0x0000001326137220 */ /* 0x000fe20000400000 */
[----:B------:R-:W-:Y:S01]  /*7290*/  FFMA R14, R41, R43, R14 ;  /* 0x0000002b290e7223 */ /* 0x000fe2000000000e */
[----:B------:R-:W-:Y:S01]  /*72a0*/  SHF.L.U32 R43, R64, 0x10, RZ ;  /* 0x00000010402b7819 */ /* 0x000fe200000006ff */
[----:B------:R1:W-:Y:S01]  /*72b0*/  STS.128 [R97], R52 ;  /* 0x0000003461007388 */ /* 0x0003e20000000c00 */
[----:B------:R-:W-:Y:S01]  /*72c0*/  F2FP.BF16.F32.PACK_AB R70, R13, R12 ;  /* 0x0000000c0d46723e */ /* 0x000fe200000010ff */
[C---:B------:R-:W-:Y:S01]  /*72d0*/  FMUL R16, R38.reuse, R20 ;  /* 0x0000001426107220 */ /* 0x040fe20000400000 */
        /* <DEDUP_REMOVED lines=8> */
[C---:B------:R-:W-:Y:S01]  /*7360*/  FFMA R17, R41.reuse, R42, R17 ;  /* 0x0000002a29117223 */ /* 0x040fe20000000011 */
[----:B------:R-:W-:Y:S01]  /*7370*/  FFMA R18, R41, R45, R18 ;  /* 0x0000002d29127223 */ /* 0x000fe20000000012 */
[----:B------:R1:W-:Y:S01]  /*7380*/  STS.128 [R96+0x10], R68 ;  /* 0x0000104460007388 */ /* 0x0003e20000000c00 */
[----:B------:R-:W-:Y:S01]  /*7390*/  SHF.L.U32 R45, R67, 0x10, RZ ;  /* 0x00000010432d7819 */ /* 0x000fe200000006ff */
[----:B------:R-:W-:Y:S01]  /*73a0*/  FFMA R23, R41, R40, R23 ;  /* 0x0000002829177223 */ /* 0x000fe20000000017 */
[----:B------:R-:W-:Y:S01]  /*73b0*/  LOP3.LUT R40, R66, 0xffff0000, RZ, 0xc0, !PT ;  /* 0xffff000042287812 */ /* 0x000fe200078ec0ff */
[C---:B------:R-:W-:Y:S01]  /*73c0*/  FMUL R20, R38.reuse, R24 ;  /* 0x0000001826147220 */ /* 0x040fe20000400000 */
[----:B------:R-:W-:Y:S01]  /*73d0*/  LOP3.LUT R42, R67, 0xffff0000, RZ, 0xc0, !PT ;  /* 0xffff0000432a7812 */ /* 0x000fe200078ec0ff */
[C---:B------:R-:W-:Y:S01]  /*73e0*/  FMUL R21, R38.reuse, R25 ;  /* 0x0000001926157220 */ /* 0x040fe20000400000 */
[----:B------:R-:W-:Y:S01]  /*73f0*/  F2FP.BF16.F32.PACK_AB R104, R17, R16 ;  /* 0x000000101168723e */ /* 0x000fe200000010ff */
[C---:B------:R-:W-:Y:S01]  /*7400*/  FMUL R22, R38.reuse, R26 ;  /* 0x0000001a26167220 */ /* 0x040fe20000400000 */
[----:B------:R-:W-:Y:S01]  /*7410*/  FMUL R27, R38, R27 ;  /* 0x0000001b261b7220 */ /* 0x000fe20000400000 */
[C---:B------:R-:W-:Y:S01]  /*7420*/  FFMA R20, R41.reuse, R43, R20 ;  /* 0x0000002b29147223 */ /* 0x040fe20000000014 */
[C---:B------:R-:W-:Y:S01]  /*7430*/  FFMA R21, R41.reuse, R40, R21 ;  /* 0x0000002829157223 */ /* 0x040fe20000000015 */
[C---:B------:R-:W-:Y:S01]  /*7440*/  FFMA R22, R41.reuse, R45, R22 ;  /* 0x0000002d29167223 */ /* 0x040fe20000000016 */
[----:B------:R-:W-:Y:S01]  /*7450*/  FFMA R27, R41, R42, R27 ;  /* 0x0000002a291b7223 */ /* 0x000fe2000000001b */
[----:B------:R-:W-:Y:S01]  /*7460*/  SHF.L.U32 R40, R72, 0x10, RZ ;  /* 0x0000001048287819 */ /* 0x000fe200000006ff */
[----:B------:R-:W-:Y:S01]  /*7470*/  FMUL R24, R38, R28 ;  /* 0x0000001c26187220 */ /* 0x000fe20000400000 */
[----:B------:R-:W-:Y:S01]  /*7480*/  LOP3.LUT R42, R72, 0xffff0000, RZ, 0xc0, !PT ;  /* 0xffff0000482a7812 */ /* 0x000fe200078ec0ff */
[C---:B------:R-:W-:Y:S01]  /*7490*/  FMUL R25, R38.reuse, R29 ;  /* 0x0000001d26197220 */ /* 0x040fe20000400000 */
[----:B------:R-:W-:Y:S01]  /*74a0*/  SHF.L.U32 R43, R73, 0x10, RZ ;  /* 0x00000010492b7819 */ /* 0x000fe200000006ff */
[C---:B------:R-:W-:Y:S01]  /*74b0*/  FMUL R26, R38.reuse, R30 ;  /* 0x0000001e261a7220 */ /* 0x040fe20000400000 */
[C---:B------:R-:W-:Y:S01]  /*74c0*/  FFMA R24, R41.reuse, R40, R24 ;  /* 0x0000002829187223 */ /* 0x040fe20000000018 */
[----:B------:R-:W-:Y:S01]  /*74d0*/  FFMA R25, R41, R42, R25 ;  /* 0x0000002a29197223 */ /* 0x000fe20000000019 */
[----:B------:R-:W-:Y:S01]  /*74e0*/  LOP3.LUT R40, R73, 0xffff0000, RZ, 0xc0, !PT ;  /* 0xffff000049287812 */ /* 0x000fe200078ec0ff */
[----:B------:R-:W-:Y:S01]  /*74f0*/  FFMA R26, R41, R43, R26 ;  /* 0x0000002b291a7223 */ /* 0x000fe2000000001a */
[----:B------:R-:W-:Y:S01]  /*7500*/  FMUL R31, R38, R31 ;  /* 0x0000001f261f7220 */ /* 0x000fe20000400000 */
[----:B------:R-:W-:Y:S01]  /*7510*/  SHF.L.U32 R43, R74, 0x10, RZ ;  /* 0x000000104a2b7819 */ /* 0x000fe200000006ff */
[----:B------:R-:W-:Y:S01]  /*7520*/  FMUL R28, R38, R32 ;  /* 0x00000020261c7220 */ /* 0x000fe20000400000 */
[----:B------:R-:W-:Y:S01]  /*7530*/  LOP3.LUT R42, R74, 0xffff0000, RZ, 0xc0, !PT ;  /* 0xffff00004a2a7812 */ /* 0x000fe200078ec0ff */
[C---:B------:R-:W-:Y:S01]  /*7540*/  FMUL R29, R38.reuse, R33 ;  /* 0x00000021261d7220 */ /* 0x040fe20000400000 */
[----:B------:R-:W-:Y:S01]  /*7550*/  SHF.L.U32 R45, R75, 0x10, RZ ;  /* 0x000000104b2d7819 */ /* 0x000fe200000006ff */
[C---:B------:R-:W-:Y:S01]  /*7560*/  FMUL R30, R38.reuse, R34 ;  /* 0x00000022261e7220 */ /* 0x040fe20000400000 */
[----:B------:R-:W-:Y:S01]  /*7570*/  FFMA R31, R41, R40, R31 ;  /* 0x00000028291f7223 */ /* 0x000fe2000000001f */
[----:B------:R-:W-:Y:S01]  /*7580*/  FMUL R35, R38, R35 ;  /* 0x0000002326237220 */ /* 0x000fe20000400000 */
[----:B------:R-:W-:Y:S01]  /*7590*/  F2FP.BF16.F32.PACK_AB R105, R23, R18 ;  /* 0x000000121769723e */ /* 0x000fe200000010ff */
[----:B------:R-:W-:Y:S01]  /*75a0*/  FFMA R28, R41, R43, R28 ;  /* 0x0000002b291c7223 */ /* 0x000fe2000000001c */
[----:B------:R-:W-:Y:S01]  /*75b0*/  F2FP.BF16.F32.PACK_AB R106, R21, R20 ;  /* 0x00000014156a723e */ /* 0x000fe200000010ff */
[----:B------:R-:W-:Y:S01]  /*75c0*/  FFMA R29, R41, R42, R29 ;  /* 0x0000002a291d7223 */ /* 0x000fe2000000001d */
[----:B------:R-:W-:Y:S01]  /*75d0*/  F2FP.BF16.F32.PACK_AB R107, R27, R22 ;  /* 0x000000161b6b723e */ /* 0x000fe200000010ff */
[C---:B------:R-:W-:Y:S01]  /*75e0*/  FFMA R30, R41.reuse, R45, R30 ;  /* 0x0000002d291e7223 */ /* 0x040fe2000000001e */
[----:B------:R-:W-:Y:S01]  /*75f0*/  FFMA R35, R41, R44, R35 ;  /* 0x0000002c29237223 */ /* 0x000fe20000000023 */
[----:B------:R-:W-:Y:S02]  /*7600*/  F2FP.BF16.F32.PACK_AB R108, R25, R24 ;  /* 0x00000018196c723e */ /* 0x000fe400000010ff */
[----:B------:R1:W-:Y:S01]  /*7610*/  STS.128 [R95+0x20], R104 ;  /* 0x000020685f007388 */ /* 0x0003e20000000c00 */
[----:B------:R-:W-:Y:S02]  /*7620*/  F2FP.BF16.F32.PACK_AB R109, R31, R26 ;  /* 0x0000001a1f6d723e */ /* 0x000fe400000010ff */
[----:B------:R-:W-:Y:S02]  /*7630*/  F2FP.BF16.F32.PACK_AB R110, R29, R28 ;  /* 0x0000001c1d6e723e */ /* 0x000fe400000010ff */
[----:B------:R-:W-:Y:S05]  /*7640*/  F2FP.BF16.F32.PACK_AB R111, R35, R30 ;  /* 0x0000001e236f723e */ /* 0x000fea00000010ff */
[----:B------:R1:W-:Y:S01]  /*7650*/  STS.128 [R91+0x30], R108 ;  /* 0x0000306c5b007388 */ /* 0x0003e20000000c00 */
[----:B------:R-:W-:Y:S01]  /*7660*/  @!PT LDS RZ, [RZ] ;  /* 0x00000000fffff984 */ /* 0x000fe20000000800 */
[----:B------:R-:W-:Y:S01]  /*7670*/  @!PT LDS RZ, [RZ] ;  /* 0x00000000fffff984 */ /* 0x000fe20000000800 */
[----:B------:R-:W-:Y:S01]  /*7680*/  @!PT LDS RZ, [RZ] ;  /* 0x00000000fffff984 */ /* 0x000fe20000000800 */
[----:B------:R-:W-:Y:S01]  /*7690*/  @!PT LDS RZ, [RZ] ;  /* 0x00000000fffff984 */ /* 0x000fe20000000800 */
[----:B------:R3:W-:Y:S07]  /*76a0*/  MEMBAR.ALL.CTA ;  /* 0x0000000000007992 */ /* 0x0007ee0000008000 */
[----:B---3--:R-:W3:Y:S02]  /*76b0*/  FENCE.VIEW.ASYNC.S ;  /* 0x00000000000073c6 */ /* 0x008ee40000000000 */
[----:B---3--:R-:W-:Y:S06]  /*76c0*/  BAR.SYNC.DEFER_BLOCKING 0x1, 0x80 ;  /* 0x0042000000007b1d */ /* 0x008fec0000010000 */
[----:B------:R-:W-:Y:S05]  /*76d0*/  @P0 BRA `(.L_x_121) ;  /* 0x0000000000280947 */ /* 0x000fea0003800000 */
[----:B------:R-:W-:Y:S01]  /*76e0*/  UIADD3 UR4, UPT, UPT, UR44, 0x200, URZ ;  /* 0x000002002c047890 */ /* 0x000fe2000fffe0ff */
[----:B------:R-:W-:Y:S05]  /*76f0*/  UMOV UR51, UR36 ;  /* 0x0000002400337c82 */ /* 0x000fea0008000000 */
[----:B------:R-:W-:Y:S01]  /*7700*/  MOV R88, UR4 ;  /* 0x0000000400587c02 */ /* 0x000fe20008000f00 */
[----:B------:R-:W-:Y:S03]  /*7710*/  UIADD3 UR4, UP0, UPT, UR62, 0x680, URZ ;  /* 0x000006803e047890 */ /* 0x000fe6000ff1e0ff */
[----:B------:R-:W-:Y:S01]  /*7720*/  R2UR UR48, R88 ;  /* 0x00000000583072ca */ /* 0x000fe200000e0000 */
[----:B------:R-:W-:Y:S11]  /*7730*/  UIADD3.X UR5, UPT, UPT, URZ, UR63, URZ, UP0, !UPT ;  /* 0x0000003fff057290 */ /* 0x000ff600087fe4ff */
[----:B------:R-:W-:Y:S01]  /*7740*/  @!UPT UIADD3 URZ, UPT, UPT, URZ, URZ, URZ ;  /* 0x000000fffffff290 */ /* 0x000fe2000fffe0ff */
[----:B------:R3:W-:Y:S01]  /*7750*/  UTMASTG.3D [UR48], [UR4] ;  /* 0x00000030040073b5 */ /* 0x0007e20008010000 */
[----:B------:R0:W-:Y:S01]  /*7760*/  UTMACMDFLUSH ;  /* 0x00000000000079b7 */ /* 0x0001e20000000000 */
[----:B---3--:R-:W-:Y:S04]  /*7770*/  DEPBAR.LE SB0, 0x1 ;  /* 0x000080400000791a */ /* 0x008fe80000000000 */
.L_x_121:
[----:B------:R-:W-:Y:S05]  /*7780*/  BSYNC.RECONVERGENT B0 ;  /* 0x0000000000007941 */ /* 0x000fea0003800200 */
.L_x_120:
[----:B------:R-:W-:Y:S01]  /*7790*/  BAR.SYNC.DEFER_BLOCKING 0x1, 0x80 ;  /* 0x0042000000007b1d */ /* 0x000fe20000010000 */
[----:B------:R-:W-:Y:S01]  /*77a0*/  ISETP.NE.AND P1, PT, R100, RZ, PT ;  /* 0x000000ff6400720c */ /* 0x000fe20003f25270 */
[----:B------:R-:W-:Y:S01]  /*77b0*/  UISETP.NE.AND UP0, UPT, UR47, URZ, UPT ;  /* 0x000000ff2f00728c */ /* 0x000fe2000bf05270 */
[----:B------:R-:W-:Y:S11]  /*77c0*/  LEA R3, R46, UR44, 0x3 ;  /* 0x0000002c2e037c11 */ /* 0x000ff6000f8e18ff */
[----:B------:R-:W-:Y:S01]  /*77d0*/  @P1 SHF.L.U32 R4, R94, 0x1f, RZ ;  /* 0x0000001f5e041819 */ /* 0x000fe200000006ff */
[----:B------:R-:W-:Y:S06]  /*77e0*/  BRA.U !UP0, `(.L_x_122) ;  /* 0x0000000108247547 */ /* 0x000fec000b800000 */
[----:B------:R-:W3:Y:S01]  /*77f0*/  S2R R0, SR_CgaCtaId ;  /* 0x0000000000007919 */ /* 0x000ee20000008800 */
[----:B------:R-:W-:Y:S01]  /*7800*/  IMAD.U32 R2, RZ, RZ, UR46 ;  /* 0x0000002eff027e24 */ /* 0x000fe2000f8e00ff */
[----:B------:R-:W-:Y:S04]  /*7810*/  UIADD3 UR4, UPT, UPT, UR46, 0x1, URZ ;  /* 0x000000012e047890 */ /* 0x000fe8000fffe0ff */
[----:B------:R-:W-:Y:S01]  /*7820*/  @P1 LEA R2, R2, UR44, 0x3 ;  /* 0x0000002c02021c11 */ /* 0x000fe2000f8e18ff */
[----:B------:R-:W-:Y:S04]  /*7830*/  UISETP.NE.AND UP0, UPT, UR4, 0x4, UPT ;  /* 0x000000040400788c */ /* 0x000fe8000bf05270 */
[----:B------:R-:W-:Y:S01]  /*7840*/  @P1 VIADD R5, R2, 0xa0 ;  /* 0x000000a002051836 */ /* 0x000fe20000000000 */
[----:B------:R-:W-:Y:S04]  /*7850*/  USEL UR46, UR4, URZ, UP0 ;  /* 0x000000ff042e7287 */ /* 0x000fe80008000000 */
[----:B---3--:R-:W-:Y:S04]  /*7860*/  @P1 PRMT R0, R0, 0x654, R5 ;  /* 0x0000065400001816 */ /* 0x008fe80000000005 */
[----:B------:R3:W-:Y:S04]  /*7870*/  @P1 SYNCS.ARRIVE.TRANS64.RED.A1T0 RZ, [R0+URZ], RZ ;  /* 0x000000ff00ff19a7 */ /* 0x0007e800081004ff */
.L_x_122:
[----:B------:R-:W4:Y:S01]  /*7880*/  @P1 SYNCS.PHASECHK.TRANS64.TRYWAIT P0, [R3+URZ+0x80], R4 ;  /* 0x00008004030015a7 */ /* 0x000f2200080011ff */
[----:B------:R-:W-:Y:S01]  /*7890*/  BSSY B1, `(.L_x_123) ;  /* 0x0000016000017945 */ /* 0x000fe20003800000 */
[----:B----4-:R-:W-:Y:S03]  /*78a0*/  @P1 SEL R47, RZ, 0x1, !P0 ;  /* 0x00000001ff2f1807 */ /* 0x010fe60004000000 */
[----:B------:R-:W-:Y:S05]  /*78b0*/  @!P1 BRA `(.L_x_124) ;  /* 0x00000000004c9947 */ /* 0x000fea0003800000 */
[----:B------:R-:W-:Y:S01]  /*78c0*/  ISETP.NE.AND P0, PT, R47, RZ, PT ;  /* 0x000000ff2f00720c */ /* 0x000fe20003f05270 */
[----:B------:R-:W-:Y:S01]  /*78d0*/  BSSY B0, `(.L_x_125) ;  /* 0x000000b000007945 */ /* 0x000fe20003800000 */
[----:B------:R-:W-:Y:S11]  /*78e0*/  ISETP.NE.AND P1, PT, R60, RZ, PT ;  /* 0x000000ff3c00720c */ /* 0x000ff60003f25270 */
[----:B------:R-:W-:Y:S02]  /*78f0*/  @!UPT UIADD3 URZ, UPT, UPT, URZ, URZ, URZ ;  /* 0x000000fffffff290 */ /* 0x000fe4000fffe0ff */
[C---:B------:R-:W-:Y:S01]  /*7900*/  @P1 IMAD R6, R46.reuse, 0x2000, R97 ;  /* 0x000020002e061824 */ /* 0x040fe200078e0261 */
[C---:B------:R-:W-:Y:S01]  /*7910*/  @P1 LEA R4, R46.reuse, R95, 0xd ;  /* 0x0000005f2e041211 */ /* 0x040fe200078e68ff */
[C---:B------:R-:W-:Y:S02]  /*7920*/  @P1 IMAD R5, R46.reuse, 0x2000, R96 ;  /* 0x000020002e051824 */ /* 0x040fe400078e0260 */
[----:B------:R-:W-:Y:S01]  /*7930*/  @P1 IMAD R2, R46, 0x2000, R91 ;  /* 0x000020002e021824 */ /* 0x000fe200078e025b */
[----:B------:R-:W-:Y:S06]  /*7940*/  @P0 BRA `(.L_x_126) ;  /* 0x00000000000c0947 */ /* 0x000fec0003800000 */
[----:B---3--:R-:W-:Y:S04]  /*7950*/  SHF.L.U32 R0, R94, 0x1f, RZ ;  /* 0x0000001f5e007819 */ /* 0x008fe800000006ff */
[----:B------:R-:W3:Y:S02]  /*7960*/  SYNCS.PHASECHK.TRANS64.TRYWAIT P0, [R3+URZ+0x80], R0 ;  /* 0x00008000030075a7 */ /* 0x000ee400080011ff */
[----:B---3--:R-:W-:Y:S05]  /*7970*/  @!P0 BRA `(.L_x_127) ;  /* 0x0000003400208947 */ /* 0x008fea0003800000 */
.L_x_126:
[----:B------:R-:W-:Y:S05]  /*7980*/  BSYNC B0 ;  /* 0x0000000000007941 */ /* 0x000fea0003800000 */
.L_x_125:
[----:B------:R-:W-:Y:S02]  /*7990*/  ISETP.NE.AND P0, PT, R60, RZ, PT ;  /* 0x000000ff3c00720c */ /* 0x000fe40003f05270 */
[----:B------:R-:W-:Y:S11]  /*79a0*/  IADD3 R46, PT, PT, R46, 0x1, RZ ;  /* 0x000000012e2e7810 */ /* 0x000ff60007ffe0ff */
[----:B------:R4:W1:Y:S04]  /*79b0*/  @P0 LDS.128 R48, [R6] ;  /* 0x0000000006300984 */ /* 0x0008680000000c00 */
[----:B------:R4:W1:Y:S04]  /*79c0*/  @P0 LDS.128 R56, [R5+0x10] ;  /* 0x0000100005380984 */ /* 0x0008680000000c00 */
[----:B------:R4:W1:Y:S04]  /*79d0*/  @P0 LDS.128 R64, [R4+0x20] ;  /* 0x0000200004400984 */ /* 0x0008680000000c00 */
[----:B------:R4:W1:Y:S02]  /*79e0*/  @P0 LDS.128 R72, [R2+0x30] ;  /* 0x0000300002480984 */ /* 0x0008640000000c00 */
.L_x_124:
[----:B------:R-:W-:Y:S05]  /*79f0*/  BSYNC B1 ;  /* 0x0000000000017941 */ /* 0x000fea0003800000 */
.L_x_123:
[----:B---3--:R-:W-:Y:S05]  /*7a00*/  VIADD R0, R39, 0x20 ;  /* 0x0000002027007836 */ /* 0x008fea0000000000 */
[----:B------:R-:W-:Y:S04]  /*7a10*/  SHF.R.U32.HI R0, RZ, 0x15, R0 ;  /* 0x00000015ff007819 */ /* 0x000fe80000011600 */
[----:B------:R-:W-:Y:S11]  /*7a20*/  LOP3.LUT P0, RZ, R0, 0x3, R85, 0x48, !PT ;  /* 0x0000000300ff7812 */ /* 0x000ff60007804855 */
[----:B------:R-:W-:Y:S02]  /*7a30*/  @!UPT UIADD3 URZ, UPT, UPT, URZ, URZ, URZ ;  /* 0x000000fffffff290 */ /* 0x000fe4000fffe0ff */
[----:B------:R-:W-:Y:S05]  /*7a40*/  @!P0 BRA `(.L_x_128) ;  /* 0x0000000000408947 */ /* 0x000fea0003800000 */
[----:B------:R-:W3:Y:S01]  /*7a50*/  LDCU.64 UR8, c[0x4][0x70] ;  /* 0x01000e00ff0877ac */ /* 0x000ee20008000a00 */
[----:B------:R-:W-:Y:S01]  /*7a60*/  MOV R3, 0x0 ;  /* 0x0000000000037802 */ /* 0x000fe20000000f00 */
[----:B------:R-:W-:Y:S02]  /*7a70*/  HFMA2 R12, -RZ, RZ, 0, 5.9604644775390625e-08 ;  /* 0x00000001ff0c7431 */ /* 0x000fe400000001ff */
[----:B------:R-:W-:Y:S02]  /*7a80*/  IMAD.MOV.U32 R8, RZ, RZ, 0x192 ;  /* 0x00000192ff087424 */ /* 0x000fe400078e00ff */
[----:B------:R-:W-:Y:S01]  /*7a90*/  IMAD.MOV.U32 R13, RZ, RZ, RZ ;  /* 0x000000ffff0d7224 */ /* 0x000fe200078e00ff */
[----:B------:R-:W5:Y:S01]  /*7aa0*/  LDCU.64 UR6, c[0x4][0x78] ;  /* 0x01000f00ff0677ac */ /* 0x000f620008000a00 */
[----:B----4-:R-:W4:Y:S01]  /*7ab0*/  LDC.64 R2, c[0x4][R3] ;  /* 0x0100000003027b82 */ /* 0x010f220000000a00 */
        /* <DEDUP_REMOVED lines=9> */
.L_x_128:
[C---:B-1----:R-:W-:Y:S01]  /*7b50*/  SHF.L.U32 R40, R48.reuse, 0x10, RZ ;  /* 0x0000001030287819 */ /* 0x042fe200000006ff */
[----:B------:R-:W-:Y:S05]  /*7b60*/  WARPSYNC.ALL ;  /* 0x0000000000007948 */ /* 0x000fea0003800000 */
[----:B------:R-:W-:Y:S01]  /*7b70*/  R2UR UR4, R39 ;  /* 0x00000000270472ca */ /* 0x000fe200000e0000 */
[----:B------:R-:W1:Y:S01]  /*7b80*/  S2R R102, SR_CgaCtaId ;  /* 0x0000000000667919 */ /* 0x000e620000008800 */
[----:B------:R-:W-:Y:S01]  /*7b90*/  LOP3.LUT R43, R48, 0xffff0000, RZ, 0xc0, !PT ;  /* 0xffff0000302b7812 */ /* 0x000fe200078ec0ff */
[----:B------:R-:W-:Y:S01]  /*7ba0*/  BSSY.RECONVERGENT B0, `(.L_x_129) ;  /* 0x000008d000007945 */ /* 0x000fe20003800200 */
[----:B------:R-:W-:Y:S02]  /*7bb0*/  LOP3.LUT R42, R49, 0xffff0000, RZ, 0xc0, !PT ;  /* 0xffff0000312a7812 */ /* 0x000fe400078ec0ff */
[----:B------:R-:W-:Y:S02]  /*7bc0*/  LOP3.LUT R44, R50, 0xffff0000, RZ, 0xc0, !PT ;  /* 0xffff0000322c7812 */ /* 0x000fe400078ec0ff */
[----:B------:R-:W-:Y:S02]  /*7bd0*/  SHF.L.U32 R45, R59, 0x10, RZ ;  /* 0x000000103b2d7819 */ /* 0x000fe400000006ff */
[----:B------:R-:W-:Y:S02]  /*7be0*/  ISETP.NE.AND P6, PT, R100, RZ, PT ;  /* 0x000000ff6400720c */ /* 0x000fe40003fc5270 */
[----:B------:R-:W-:Y:S01]  /*7bf0*/  ISETP.NE.AND P0, PT, R99, RZ, PT ;  /* 0x000000ff6300720c */ /* 0x000fe20003f05270 */
[----:B----4-:R-:W3:Y:S01]  /*7c00*/  LDTM.x32 R4, tmem[UR4+0x20] ;  /* 0x00002004000479ee */ /* 0x010ee200082c0000 */
[----:B------:R-:W-:Y:S02]  /*7c10*/  MOV R61, UR46 ;  /* 0x0000002e003d7c02 */ /* 0x000fe40008000f00 */
[----:B------:R-:W-:Y:S07]  /*7c20*/  LEA R62, R46, UR44, 0x3 ;  /* 0x0000002c2e3e7c11 */ /* 0x000fee000f8e18ff */
[----:B------:R-:W-:Y:S02]  /*7c30*/  @P6 LEA R61, R61, UR44, 0x3 ;  /* 0x0000002c3d3d6c11 */ /* 0x000fe4000f8e18ff */
[----:B------:R-:W-:Y:S02]  /*7c40*/  @P6 SHF.L.U32 R63, R94, 0x1f, RZ ;  /* 0x0000001f5e3f6819 */ /* 0x000fe400000006ff */
[----:B------:R-:W-:Y:S04]  /*7c50*/  @P6 IADD3 R61, PT, PT, R61, 0xa0, RZ ;  /* 0x000000a03d3d6810 */ /* 0x000fe80007ffe0ff */
[----:B-1----:R-:W-:Y:S01]  /*7c60*/  @P6 PRMT R61, R102, 0x654, R61 ;  /* 0x00000654663d6816 */ /* 0x002fe2000000003d */
[C---:B---3--:R-:W-:Y:S01]  /*7c70*/  FMUL R0, R38.reuse, R4 ;  /* 0x0000000426007220 */ /* 0x048fe20000400000 */
[C---:B------:R-:W-:Y:S01]  /*7c80*/  FMUL R2, R38.reuse, R5 ;  /* 0x0000000526027220 */ /* 0x040fe20000400000 */
[C---:B------:R-:W-:Y:S01]  /*7c90*/  FMUL R3, R38.reuse, R6 ;  /* 0x0000000626037220 */ /* 0x040fe20000400000 */
[C---:B------:R-:W-:Y:S01]  /*7ca0*/  FMUL R7, R38.reuse, R7 ;  /* 0x0000000726077220 */ /* 0x040fe20000400000 */
[----:B------:R-:W-:Y:S01]  /*7cb0*/  FFMA R0, R41, R40, R0 ;  /* 0x0000002829007223 */ /* 0x000fe20000000000 */
[----:B------:R-:W-:Y:S01]  /*7cc0*/  SHF.L.U32 R40, R49, 0x10, RZ ;  /* 0x0000001031287819 */ /* 0x000fe200000006ff */
[----:B------:R-:W-:Y:S01]  /*7cd0*/  FFMA R2, R41, R43, R2 ;  /* 0x0000002b29027223 */ /* 0x000fe20000000002 */
[----:B------:R-:W-:Y:S01]  /*7ce0*/  SHF.L.U32 R43, R51, 0x10, RZ ;  /* 0x00000010332b7819 */ /* 0x000fe200000006ff */
[C---:B------:R-:W-:Y:S01]  /*7cf0*/  FMUL R4, R38.reuse, R8 ;  /* 0x0000000826047220 */ /* 0x040fe20000400000 */
[----:B------:R-:W-:Y:S01]  /*7d00*/  FMUL R5, R38, R9 ;  /* 0x0000000926057220 */ /* 0x000fe20000400000 */
[C---:B------:R-:W-:Y:S01]  /*7d10*/  FFMA R3, R41.reuse, R40, R3 ;  /* 0x0000002829037223 */ /* 0x040fe20000000003 */
[----:B------:R-:W-:Y:S01]  /*7d20*/  SHF.L.U32 R40, R50, 0x10, RZ ;  /* 0x0000001032287819 */ /* 0x000fe200000006ff */
[----:B------:R-:W-:Y:S01]  /*7d30*/  FFMA R7, R41, R42, R7 ;  /* 0x0000002a29077223 */ /* 0x000fe20000000007 */
[----:B------:R-:W-:Y:S01]  /*7d40*/  LOP3.LUT R42, R51, 0xffff0000, RZ, 0xc0, !PT ;  /* 0xffff0000332a7812 */ /* 0x000fe200078ec0ff */
[----:B------:R-:W-:Y:S01]  /*7d50*/  FMUL R6, R38, R10 ;  /* 0x0000000a26067220 */ /* 0x000fe20000400000 */
[----:B------:R-:W-:Y:S01]  /*7d60*/  F2FP.BF16.F32.PACK_AB R52, R2, R0 ;  /* 0x000000000234723e */ /* 0x000fe200000010ff */
        /* <DEDUP_REMOVED lines=18> */
[C---:B------:R-:W-:Y:S01]  /*7e90*/  LOP3.LUT R42, R58.reuse, 0xffff0000, RZ, 0xc0, !PT ;  /* 0xffff00003a2a7812 */ /* 0x040fe200078ec0ff */
[----:B------:R-:W-:Y:S01]  /*7ea0*/  FFMA R10, R41, R43, R10 ;  /* 0x0000002b290a7223 */ /* 0x000fe2000000000a */
[----:B------:R-:W-:Y:S01]  /*7eb0*/  SHF.L.U32 R43, R58, 0x10, RZ ;  /* 0x000000103a2b7819 */ /* 0x000fe200000006ff */
[C---:B------:R-:W-:Y:S01]  /*7ec0*/  FMUL R15, R38.reuse, R15 ;  /* 0x0000000f260f7220 */ /* 0x040fe20000400000 */
[----:B------:R-:W-:Y:S01]  /*7ed0*/  F2FP.BF16.F32.PACK_AB R68, R9, R8 ;  /* 0x000000080944723e */ /* 0x000fe200000010ff */
[C---:B------:R-:W-:Y:S01]  /*7ee0*/  FMUL R12, R38.reuse, R16 ;  /* 0x00000010260c7220 */ /* 0x040fe20000400000 */
[----:B------:R-:W-:Y:S01]  /*7ef0*/  FMUL R13, R38, R17 ;  /* 0x00000011260d7220 */ /* 0x000fe20000400000 */
[----:B------:R-:W-:Y:S01]  /*7f00*/  FFMA R15, R41, R40, R15 ;  /* 0x00000028290f7223 */ /* 0x000fe2000000000f */
[----:B------:R-:W-:Y:S01]  /*7f10*/  LOP3.LUT R40, R59, 0xffff0000, RZ, 0xc0, !PT ;  /* 0xffff00003b287812 */ /* 0x000fe200078ec0ff */
[----:B------:R-:W-:Y:S01]  /*7f20*/  FFMA R12, R41, R43, R12 ;  /* 0x0000002b290c7223 */ /* 0x000fe2000000000c */
[----:B------:R-:W-:Y:S01]  /*7f30*/  SHF.L.U32 R43, R64, 0x10, RZ ;  /* 0x00000010402b7819 */ /* 0x000fe200000006ff */
[----:B------:R-:W-:Y:S01]  /*7f40*/  FMUL R14, R38, R18 ;  /* 0x00000012260e7220 */ /* 0x000fe20000400000 */
[----:B------:R-:W-:Y:S01]  /*7f50*/  F2FP.BF16.F32.PACK_AB R69, R15, R10 ;  /* 0x0000000a0f45723e */ /* 0x000fe200000010ff */
[----:B------:R1:W-:Y:S01]  /*7f60*/  STS.128 [R97+0x2000], R52 ;  /* 0x0020003461007388 */ /* 0x0003e20000000c00 */
[----:B------:R-:W-:Y:S01]  /*7f70*/  FFMA R13, R41, R42, R13 ;  /* 0x0000002a290d7223 */ /* 0x000fe2000000000d */
[----:B------:R-:W-:Y:S01]  /*7f80*/  LOP3.LUT R42, R64, 0xffff0000, RZ, 0xc0, !PT ;  /* 0xffff0000402a7812 */ /* 0x000fe200078ec0ff */
[C---:B------:R-:W-:Y:S01]  /*7f90*/  FMUL R19, R38.reuse, R19 ;  /* 0x0000001326137220 */ /* 0x040fe20000400000 */
[C---:B------:R-:W-:Y:S01]  /*7fa0*/  FMUL R16, R38.reuse, R20 ;  /* 0x0000001426107220 */ /* 0x040fe20000400000 */
[C---:B------:R-:W-:Y:S01]  /*7fb0*/  FMUL R17, R38.reuse, R21 ;  /* 0x0000001526117220 */ /* 0x040fe20000400000 */
[----:B------:R-:W-:Y:S01]  /*7fc0*/  F2FP.BF16.F32.PACK_AB R70, R13, R12 ;  /* 0x0000000c0d46723e */ /* 0x000fe200000010ff */
[----:B------:R-:W-:Y:S01]  /*7fd0*/  FFMA R14, R41, R45, R14 ;  /* 0x0000002d290e7223 */ /* 0x000fe2000000000e */
[----:B------:R-:W-:Y:S01]  /*7fe0*/  SHF.L.U32 R45, R65, 0x10, RZ ;  /* 0x00000010412d7819 */ /* 0x000fe200000006ff */
[----:B------:R-:W-:Y:S01]  /*7ff0*/  FFMA R19, R41, R40, R19 ;  /* 0x0000002829137223 */ /* 0x000fe20000000013 */
[----:B------:R-:W-:Y:S01]  /*8000*/  LOP3.LUT R40, R65, 0xffff0000, RZ, 0xc0, !PT ;  /* 0xffff000041287812 */ /* 0x000fe200078ec0ff */
[----:B------:R-:W-:Y:S01]  /*8010*/  FFMA R16, R41, R43, R16 ;  /* 0x0000002b29107223 */ /* 0x000fe20000000010 */
[----:B------:R-:W-:Y:S01]  /*8020*/  SHF.L.U32 R43, R67, 0x10, RZ ;  /* 0x00000010432b7819 */ /* 0x000fe200000006ff */
[C---:B------:R-:W-:Y:S01]  /*8030*/  FMUL R18, R38.reuse, R22 ;  /* 0x0000001626127220 */ /* 0x040fe20000400000 */
[----:B------:R-:W-:Y:S01]  /*8040*/  F2FP.BF16.F32.PACK_AB R71, R19, R14 ;  /* 0x0000000e1347723e */ /* 0x000fe200000010ff */
[C---:B------:R-:W-:Y:S01]  /*8050*/  FFMA R17, R41.reuse, R42, R17 ;  /* 0x0000002a29117223 */ /* 0x040fe20000000011 */
[----:B------:R-:W-:Y:S01]  /*8060*/  FMUL R23, R38, R23 ;  /* 0x0000001726177220 */ /* 0x000fe20000400000 */
[----:B------:R-:W-:Y:S01]  /*8070*/  SHF.L.U32 R42, R66, 0x10, RZ ;  /* 0x00000010422a7819 */ /* 0x000fe200000006ff */
[----:B------:R-:W-:Y:S01]  /*8080*/  FMUL R20, R38, R24 ;  /* 0x0000001826147220 */ /* 0x000fe20000400000 */
[----:B------:R3:W-:Y:S01]  /*8090*/  STS.128 [R96+0x2010], R68 ;  /* 0x0020104460007388 */ /* 0x0007e20000000c00 */
[----:B------:R-:W-:Y:S01]  /*80a0*/  FFMA R18, R41, R45, R18 ;  /* 0x0000002d29127223 */ /* 0x000fe20000000012 */
[----:B------:R-:W-:Y:S01]  /*80b0*/  SHF.L.U32 R45, R75, 0x10, RZ ;  /* 0x000000104b2d7819 */ /* 0x000fe200000006ff */
[C---:B------:R-:W-:Y:S01]  /*80c0*/  FFMA R23, R41.reuse, R40, R23 ;  /* 0x0000002829177223 */ /* 0x040fe20000000017 */
[----:B------:R-:W-:Y:S01]  /*80d0*/  LOP3.LUT R40, R66, 0xffff0000, RZ, 0xc0, !PT ;  /* 0xffff000042287812 */ /* 0x000fe200078ec0ff */
[----:B------:R-:W-:Y:S01]  /*80e0*/  FFMA R20, R41, R42, R20 ;  /* 0x0000002a29147223 */ /* 0x000fe20000000014 */
[----:B------:R-:W-:Y:S01]  /*80f0*/  LOP3.LUT R42, R67, 0xffff0000, RZ, 0xc0, !PT ;  /* 0xffff0000432a7812 */ /* 0x000fe200078ec0ff */
[C---:B------:R-:W-:Y:S01]  /*8100*/  FMUL R21, R38.reuse, R25 ;  /* 0x0000001926157220 */ /* 0x040fe20000400000 */
[C---:B------:R-:W-:Y:S01]  /*8110*/  FMUL R22, R38.reuse, R26 ;  /* 0x0000001a26167220 */ /* 0x040fe20000400000 */
[C---:B------:R-:W-:Y:S01]  /*8120*/  FMUL R27, R38.reuse, R27 ;  /* 0x0000001b261b7220 */ /* 0x040fe20000400000 */
[----:B------:R-:W-:Y:S01]  /*8130*/  FMUL R24, R38, R28 ;  /* 0x0000001c26187220 */ /* 0x000fe20000400000 */
        /* <DEDUP_REMOVED lines=8> */
[----:B------:R-:W-:Y:S01]  /*81c0*/  FFMA R24, R41, R40, R24 ;  /* 0x0000002829187223 */ /* 0x000fe20000000018 */
[----:B------:R-:W-:Y:S01]  /*81d0*/  LOP3.LUT R40, R73, 0xffff0000, RZ, 0xc0, !PT ;  /* 0xffff000049287812 */ /* 0x000fe200078ec0ff */
[C---:B------:R-:W-:Y:S01]  /*81e0*/  FFMA R25, R41.reuse, R42, R25 ;  /* 0x0000002a29197223 */ /* 0x040fe20000000019 */
[----:B------:R-:W-:Y:S01]  /*81f0*/  FMUL R31, R38, R31 ;  /* 0x0000001f261f7220 */ /* 0x000fe20000400000 */
[C---:B------:R-:W-:Y:S01]  /*8200*/  FFMA R26, R41.reuse, R43, R26 ;  /* 0x0000002b291a7223 */ /* 0x040fe2000000001a */
[----:B------:R-:W-:Y:S01]  /*8210*/  SHF.L.U32 R43, R74, 0x10, RZ ;  /* 0x000000104a2b7819 */ /* 0x000fe200000006ff */
[----:B------:R-:W-:Y:S01]  /*8220*/  FMUL R28, R38, R32 ;  /* 0x00000020261c7220 */ /* 0x000fe20000400000 */
[----:B------:R-:W-:Y:S01]  /*8230*/  LOP3.LUT R42, R74, 0xffff0000, RZ, 0xc0, !PT ;  /* 0xffff00004a2a7812 */ /* 0x000fe200078ec0ff */
[C---:B------:R-:W-:Y:S01]  /*8240*/  FMUL R29, R38.reuse, R33 ;  /* 0x00000021261d7220 */ /* 0x040fe20000400000 */
[C---:B------:R-:W-:Y:S01]  /*8250*/  FMUL R30, R38.reuse, R34 ;  /* 0x00000022261e7220 */ /* 0x040fe20000400000 */
[----:B------:R-:W-:Y:S01]  /*8260*/  FFMA R31, R41, R40, R31 ;  /* 0x00000028291f7223 */ /* 0x000fe2000000001f */
[----:B------:R-:W-:Y:S01]  /*8270*/  FMUL R35, R38, R35 ;  /* 0x0000002326237220 */ /* 0x000fe20000400000 */
[----:B-1----:R-:W-:Y:S01]  /*8280*/  F2FP.BF16.F32.PACK_AB R52, R17, R16 ;  /* 0x000000101134723e */ /* 0x002fe200000010ff */
[----:B------:R-:W-:Y:S01]  /*8290*/  FFMA R28, R41, R43, R28 ;  /* 0x0000002b291c7223 */ /* 0x000fe2000000001c */
[----:B------:R-:W-:Y:S01]  /*82a0*/  F2FP.BF16.F32.PACK_AB R53, R23, R18 ;  /* 0x000000121735723e */ /* 0x000fe200000010ff */
[----:B------:R-:W-:Y:S01]  /*82b0*/  FFMA R29, R41, R42, R29 ;  /* 0x0000002a291d7223 */ /* 0x000fe2000000001d */
[----:B------:R-:W-:Y:S01]  /*82c0*/  F2FP.BF16.F32.PACK_AB R54, R21, R20 ;  /* 0x000000141536723e */ /* 0x000fe200000010ff */
[----:B------:R-:W-:Y:S01]  /*82d0*/  FFMA R30, R41, R45, R30 ;  /* 0x0000002d291e7223 */ /* 0x000fe2000000001e */
[----:B------:R-:W-:Y:S01]  /*82e0*/  F2FP.BF16.F32.PACK_AB R55, R27, R22 ;  /* 0x000000161b37723e */ /* 0x000fe200000010ff */
[----:B------:R-:W-:Y:S01]  /*82f0*/  FFMA R35, R41, R44, R35 ;  /* 0x0000002c29237223 */ /* 0x000fe20000000023 */
[----:B------:R-:W-:Y:S02]  /*8300*/  F2FP.BF16.F32.PACK_AB R104, R25, R24 ;  /* 0x000000181968723e */ /* 0x000fe400000010ff */
[----:B------:R-:W-:Y:S01]  /*8310*/  F2FP.BF16.F32.PACK_AB R105, R31, R26 ;  /* 0x0000001a1f69723e */ /* 0x000fe200000010ff */
[----:B------:R3:W-:Y:S01]  /*8320*/  STS.128 [R95+0x2020], R52 ;  /* 0x002020345f007388 */ /* 0x0007e20000000c00 */
        /* <DEDUP_REMOVED lines=8> */
[----:B-1----:R-:W1:Y:S02]  /*83b0*/  FENCE.VIEW.ASYNC.S ;  /* 0x00000000000073c6 */ /* 0x002e640000000000 */
[----:B-1----:R-:W-:Y:S06]  /*83c0*/  BAR.SYNC.DEFER_BLOCKING 0x1, 0x80 ;  /* 0x0042000000007b1d */ /* 0x002fec0000010000 */
[----:B------:R-:W-:Y:S05]  /*83d0*/  @P0 BRA `(.L_x_130) ;  /* 0x0000000000240947 */ /* 0x000fea0003800000 */
[----:B------:R-:W-:Y:S02]  /*83e0*/  UIADD3 UR4, UP0, UPT, UR62, 0x680, URZ ;  /* 0x000006803e047890 */ /* 0x000fe4000ff1e0ff */
[----:B------:R-:W-:Y:S02]  /*83f0*/  UIADD3 UR9, UPT, UPT, UR49, 0x20, URZ ;  /* 0x0000002031097890 */ /* 0x000fe4000fffe0ff */
[----:B------:R-:W-:Y:S02]  /*8400*/  UIADD3 UR8, UPT, UPT, UR44, 0x2200, URZ ;  /* 0x000022002c087890 */ /* 0x000fe4000fffe0ff */
[----:B------:R-:W-:Y:S01]  /*8410*/  UIADD3.X UR5, UPT, UPT, URZ, UR63, URZ, UP0, !UPT ;  /* 0x0000003fff057290 */ /* 0x000fe200087fe4ff */
[----:B------:R-:W-:Y:S01]  /*8420*/  UMOV UR10, UR50 ;  /* 0x00000032000a7c82 */ /* 0x000fe20008000000 */
[----:B------:R-:W-:Y:S07]  /*8430*/  UMOV UR11, UR36 ;  /* 0x00000024000b7c82 */ /* 0x000fee0008000000 */
[----:B------:R1:W-:Y:S01]  /*8440*/  UTMASTG.3D [UR8], [UR4] ;  /* 0x00000008040073b5 */ /* 0x0003e20008010000 */
[----:B------:R0:W-:Y:S01]  /*8450*/  UTMACMDFLUSH ;  /* 0x00000000000079b7 */ /* 0x0001e20000000000 */
[----:B-1----:R-:W-:Y:S04]  /*8460*/  DEPBAR.LE SB0, 0x1 ;  /* 0x000080400000791a */ /* 0x002fe80000000000 */
.L_x_130:
[----:B------:R-:W-:Y:S05]  /*8470*/  BSYNC.RECONVERGENT B0 ;  /* 0x0000000000007941 */ /* 0x000fea0003800200 */
.L_x_129:
[----:B------:R-:W-:Y:S01]  /*8480*/  BAR.SYNC.DEFER_BLOCKING 0x1, 0x80 ;  /* 0x0042000000007b1d */ /* 0x000fe20000010000 */
[----:B------:R-:W-:Y:S04]  /*8490*/  UIADD3 UR4, UPT, UPT, UR46, 0x1, URZ ;  /* 0x000000012e047890 */ /* 0x000fe8000fffe0ff */
[----:B------:R-:W-:Y:S04]  /*84a0*/  UISETP.NE.AND UP0, UPT, UR4, 0x4, UPT ;  /* 0x000000040400788c */ /* 0x000fe8000bf05270 */
[----:B------:R-:W-:Y:S01]  /*84b0*/  USEL UR45, UR4, URZ, UP0 ;  /* 0x000000ff042d7287 */ /* 0x000fe20008000000 */
[----:B------:R1:W-:Y:S01]  /*84c0*/  @P6 SYNCS.ARRIVE.TRANS64.RED.A1T0 RZ, [R61+URZ], RZ ;  /* 0x000000ff3dff69a7 */ /* 0x0003e200081004ff */
[----:B------:R-:W-:Y:S01]  /*84d0*/  BSSY B1, `(.L_x_131) ;  /* 0x0000017000017945 */ /* 0x000fe20003800000 */
[----:B------:R-:W4:Y:S02]  /*84e0*/  @P6 SYNCS.PHASECHK.TRANS64.TRYWAIT P0, [R62+URZ+0x80], R63 ;  /* 0x0000803f3e0065a7 */ /* 0x000f2400080011ff */
[----:B----4-:R-:W-:Y:S01]  /*84f0*/  @P6 SEL R47, RZ, 0x1, !P0 ;  /* 0x00000001ff2f6807 */ /* 0x010fe20004000000 */
[----:B-1----:R-:W-:Y:S06]  /*8500*/  @!P6 BRA `(.L_x_132) ;  /* 0x00000000004ce947 */ /* 0x002fec0003800000 */
        /* <DEDUP_REMOVED lines=9> */
[----:B------:R-:W-:Y:S04]  /*85a0*/  SHF.L.U32 R5, R94, 0x1f, RZ ;  /* 0x0000001f5e057819 */ /* 0x000fe800000006ff */
[----:B------:R-:W1:Y:S02]  /*85b0*/  SYNCS.PHASECHK.TRANS64.TRYWAIT P0, [R62+URZ+0x80], R5 ;  /* 0x000080053e0075a7 */ /* 0x000e6400080011ff */
[----:B-1----:R-:W-:Y:S05]  /*85c0*/  @!P0 BRA `(.L_x_135) ;  /* 0x0000002800208947 */ /* 0x002fea0003800000 */
.L_x_134:
[----:B------:R-:W-:Y:S05]  /*85d0*/  BSYNC B0 ;  /* 0x0000000000007941 */ /* 0x000fea0003800000 */
.L_x_133:
[----:B------:R-:W-:Y:S02]  /*85e0*/  ISETP.NE.AND P0, PT, R60, RZ, PT ;  /* 0x000000ff3c00720c */ /* 0x000fe40003f05270 */
[----:B------:R-:W-:Y:S11]  /*85f0*/  IADD3 R46, PT, PT, R46, 0x1, RZ ;  /* 0x000000012e2e7810 */ /* 0x000ff60007ffe0ff */
[----:B------:R4:W1:Y:S04]  /*8600*/  @P0 LDS.128 R48, [R4] ;  /* 0x0000000004300984 */ /* 0x0008680000000c00 */
[----:B------:R4:W1:Y:S04]  /*8610*/  @P0 LDS.128 R56, [R3+0x10] ;  /* 0x0000100003380984 */ /* 0x0008680000000c00 */
[----:B------:R4:W1:Y:S04]  /*8620*/  @P0 LDS.128 R64, [R2+0x20] ;  /* 0x0000200002400984 */ /* 0x0008680000000c00 */
[----:B------:R4:W1:Y:S02]  /*8630*/  @P0 LDS.128 R72, [R0+0x30] ;  /* 0x0000300000480984 */ /* 0x0008640000000c00 */
.L_x_132:
[----:B------:R-:W-:Y:S05]  /*8640*/  BSYNC B1 ;  /* 0x0000000000017941 */ /* 0x000fea0003800000 */
.L_x_131:
[----:B----4-:R-:W-:Y:S05]  /*8650*/  VIADD R0, R39, 0x40 ;  /* 0x0000004027007836 */ /* 0x010fea0000000000 */
[----:B------:R-:W-:Y:S04]  /*8660*/  SHF.R.U32.HI R0, RZ, 0x15, R0 ;  /* 0x00000015ff007819 */ /* 0x000fe80000011600 */
[----:B------:R-:W-:Y:S11]  /*8670*/  LOP3.LUT P0, RZ, R0, 0x3, R85, 0x48, !PT ;  /* 0x0000000300ff7812 */ /* 0x000ff60007804855 */
[----:B------:R-:W-:Y:S02]  /*8680*/  @!UPT UIADD3 URZ, UPT, UPT, URZ, URZ, URZ ;  /* 0x000000fffffff290 */ /* 0x000fe4000fffe0ff */
[----:B------:R-:W-:Y:S05]  /*8690*/  @!P0 BRA `(.L_x_136) ;  /* 0x0000000000408947 */ /* 0x000fea0003800000 */
[----:B------:R-:W1:Y:S01]  /*86a0*/  LDCU.64 UR8, c[0x4][0x70] ;  /* 0x01000e00ff0877ac */ /* 0x000e620008000a00 */
[----:B------:R-:W-:Y:S01]  /*86b0*/  MOV R3, 0x0 ;  /* 0x0000000000037802 */ /* 0x000fe20000000f00 */
[----:B------:R-:W-:Y:S02]  /*86c0*/  HFMA2 R12, -RZ, RZ, 0, 5.9604644775390625e-08 ;  /* 0x00000001ff0c7431 */ /* 0x000fe400000001ff */
[----:B------:R-:W-:Y:S02]  /*86d0*/  IMAD.MOV.U32 R8, RZ, RZ, 0x192 ;  /* 0x00000192ff087424 */ /* 0x000fe400078e00ff */
[----:B------:R-:W-:Y:S01]  /*86e0*/  IMAD.MOV.U32 R13, RZ, RZ, RZ ;  /* 0x000000ffff0d7224 */ /* 0x000fe200078e00ff */
[----:B------:R-:W4:Y:S01]  /*86f0*/  LDCU.64 UR6, c[0x4][0x78] ;  /* 0x01000f00ff0677ac */ /* 0x000f220008000a00 */
[----:B------:R-:W2:Y:S01]  /*8700*/  LDC.64 R2, c[0x4][R3] ;  /* 0x0100000003027b82 */ /* 0x000ea20000000a00 */
[----:B------:R-:W5:Y:S01]  /*8710*/  LDCU.64 UR4, c[0x4][0x10] ;  /* 0x01000200ff0477ac */ /* 0x000f620008000a00 */
[----:B-1----:R-:W-:Y:S01]  /*8720*/  MOV R5, UR9 ;  /* 0x0000000900057c02 */ /* 0x002fe20008000f00 */
[----:B------:R-:W-:Y:S01]  /*8730*/  IMAD.U32 R4, RZ, RZ, UR8 ;  /* 0x00000008ff047e24 */ /* 0x000fe2000f8e00ff */
[----:B----4-:R-:W-:Y:S01]  /*8740*/  MOV R7, UR7 ;  /* 0x0000000700077c02 */ /* 0x010fe20008000f00 */
[----:B------:R-:W-:Y:S01]  /*8750*/  IMAD.U32 R6, RZ, RZ, UR6 ;  /* 0x00000006ff067e24 */ /* 0x000fe2000f8e00ff */
[----:B-----5:R-:W-:Y:S01]  /*8760*/  MOV R11, UR5 ;  /* 0x00000005000b7c02 */ /* 0x020fe20008000f00 */
[----:B------:R-:W-:Y:S02]  /*8770*/  IMAD.U32 R10, RZ, RZ, UR4 ;  /* 0x00000004ff0a7e24 */ /* 0x000fe4000f8e00ff */
[----:B------:R-:W-:Y:S07]  /*8780*/  LEPC R20, `(.L_x_136) ;  /* 0x000000001014794e */ /* 0x000fee0000000000 */
[----:B--23--:R-:W-:Y:S05]  /*8790*/  CALL.ABS.NOINC R2 ;  /* 0x0000000002007343 */ /* 0x00cfea0003c00000 */
.L_x_136:
[C---:B-1----:R-:W-:Y:S01]  /*87a0*/  SHF.L.U32 R40, R48.reuse, 0x10, RZ ;  /* 0x0000001030287819 */ /* 0x042fe200000006ff */
[----:B------:R-:W-:Y:S05]  /*87b0*/  WARPSYNC.ALL ;  /* 0x0000000000007948 */ /* 0x000fea0003800000 */
[----:B------:R-:W-:Y:S01]  /*87c0*/  R2UR UR4, R39 ;  /* 0x00000000270472ca */ /* 0x000fe200000e0000 */
[----:B------:R-:W-:Y:S01]  /*87d0*/  BSSY.RECONVERGENT B0, `(.L_x_137) ;  /* 0x000008e000007945 */ /* 0x000fe20003800200 */
[----:B------:R-:W-:Y:S02]  /*87e0*/  LOP3.LUT R43, R48, 0xffff0000, RZ, 0xc0, !PT ;  /* 0xffff0000302b7812 */ /* 0x000fe400078ec0ff */
[----:B------:R-:W-:Y:S02]  /*87f0*/  SHF.L.U32 R42, R49, 0x10, RZ ;  /* 0x00000010312a7819 */ /* 0x000fe400000006ff */
[C---:B------:R-:W-:Y:S02]  /*8800*/  SHF.L.U32 R45, R51.reuse, 0x10, RZ ;  /* 0x00000010332d7819 */ /* 0x040fe400000006ff */
[----:B------:R-:W-:Y:S02]  /*8810*/  LOP3.LUT R44, R51, 0xffff0000, RZ, 0xc0, !PT ;  /* 0xffff0000332c7812 */ /* 0x000fe400078ec0ff */
[----:B------:R-:W-:Y:S02]  /*8820*/  ISETP.NE.AND P6, PT, R100, RZ, PT ;  /* 0x000000ff6400720c */ /* 0x000fe40003fc5270 */
[----:B------:R-:W-:Y:S01]  /*8830*/  ISETP.NE.AND P0, PT, R99, RZ, PT ;  /* 0x000000ff6300720c */ /* 0x000fe20003f05270 */
[----:B------:R-:W1:Y:S01]  /*8840*/  LDTM.x32 R4, tmem[UR4+0x40] ;  /* 0x00004004000479ee */ /* 0x000e6200082c0000 */
[----:B------:R-:W-:Y:S02]  /*8850*/  MOV R61, UR45 ;  /* 0x0000002d003d7c02 */ /* 0x000fe40008000f00 */
[----:B------:R-:W-:Y:S07]  /*8860*/  LEA R62, R46, UR44, 0x3 ;  /* 0x0000002c2e3e7c11 */ /* 0x000fee000f8e18ff */
[----:B------:R-:W-:Y:S02]  /*8870*/  @P6 LEA R61, R61, UR44, 0x3 ;  /* 0x0000002c3d3d6c11 */ /* 0x000fe4000f8e18ff */
[----:B------:R-:W-:Y:S02]  /*8880*/  @P6 SHF.L.U32 R63, R94, 0x1f, RZ ;  /* 0x0000001f5e3f6819 */ /* 0x000fe400000006ff */
[----:B------:R-:W-:Y:S04]  /*8890*/  @P6 IADD3 R61, PT, PT, R61, 0xa0, RZ ;  /* 0x000000a03d3d6810 */ /* 0x000fe80007ffe0ff */
[----:B------:R-:W-:Y:S01]  /*88a0*/  @P6 PRMT R61, R102, 0x654, R61 ;  /* 0x00000654663d6816 */ /* 0x000fe2000000003d */
[C---:B-1----:R-:W-:Y:S01]  /*88b0*/  FMUL R0, R38.reuse, R4 ;  /* 0x0000000426007220 */ /* 0x042fe20000400000 */
        /* <DEDUP_REMOVED lines=10> */
[----:B---3--:R-:W-:Y:S01]  /*8960*/  F2FP.BF16.F32.PACK_AB R68, R2, R0 ;  /* 0x000000000244723e */ /* 0x008fe200000010ff */
[----:B------:R-:W-:Y:S01]  /*8970*/  FMUL R5, R38, R9 ;  /* 0x0000000926057220 */ /* 0x000fe20000400000 */
[C---:B------:R-:W-:Y:S01]  /*8980*/  FFMA R7, R41.reuse, R40, R7 ;  /* 0x0000002829077223 */ /* 0x040fe20000000007 */
[----:B------:R-:W-:Y:S01]  /*8990*/  SHF.L.U32 R40, R56, 0x10, RZ ;  /* 0x0000001038287819 */ /* 0x000fe200000006ff */
[C---:B------:R-:W-:Y:S01]  /*89a0*/  FMUL R6, R38.reuse, R10 ;  /* 0x0000000a26067220 */ /* 0x040fe20000400000 */
[C---:B------:R-:W-:Y:S01]  /*89b0*/  FMUL R11, R38.reuse, R11 ;  /* 0x0000000b260b7220 */ /* 0x040fe20000400000 */
[----:B------:R-:W-:Y:S01]  /*89c0*/  FFMA R4, R41, R43, R4 ;  /* 0x0000002b29047223 */ /* 0x000fe20000000004 */
[----:B------:R-:W-:Y:S01]  /*89d0*/  SHF.L.U32 R43, R57, 0x10, RZ ;  /* 0x00000010392b7819 */ /* 0x000fe200000006ff */
[----:B------:R-:W-:Y:S01]  /*89e0*/  FMUL R8, R38, R12 ;  /* 0x0000000c26087220 */ /* 0x000fe20000400000 */
[----:B------:R-:W-:Y:S01]  /*89f0*/  F2FP.BF16.F32.PACK_AB R69, R7, R3 ;  /* 0x000000030745723e */ /* 0x000fe200000010ff */
[C---:B------:R-:W-:Y:S01]  /*8a00*/  FFMA R5, R41.reuse, R42, R5 ;  /* 0x0000002a29057223 */ /* 0x040fe20000000005 */
[----:B------:R-:W-:Y:S01]  /*8a10*/  LOP3.LUT R42, R56, 0xffff0000, RZ, 0xc0, !PT ;  /* 0xffff0000382a7812 */ /* 0x000fe200078ec0ff */
[----:B------:R-:W-:Y:S01]  /*8a20*/  FFMA R6, R41, R45, R6 ;  /* 0x0000002d29067223 */ /* 0x000fe20000000006 */
[----:B------:R-:W-:Y:S01]  /*8a30*/  SHF.L.U32 R45, R65, 0x10, RZ ;  /* 0x00000010412d7819 */ /* 0x000fe200000006ff */
[----:B------:R-:W-:Y:S01]  /*8a40*/  FFMA R11, R41, R44, R11 ;  /* 0x0000002c290b7223 */ /* 0x000fe2000000000b */
[----:B------:R-:W-:Y:S01]  /*8a50*/  F2FP.BF16.F32.PACK_AB R70, R5, R4 ;  /* 0x000000040546723e */ /* 0x000fe200000010ff */
[----:B------:R-:W-:Y:S01]  /*8a60*/  FFMA R8, R41, R40, R8 ;  /* 0x0000002829087223 */ /* 0x000fe20000000008 */
[----:B------:R-:W-:Y:S01]  /*8a70*/  LOP3.LUT R40, R57, 0xffff0000, RZ, 0xc0, !PT ;  /* 0xffff000039287812 */ /* 0x000fe200078ec0ff */
[C---:B------:R-:W-:Y:S01]  /*8a80*/  FMUL R9, R38.reuse, R13 ;  /* 0x0000000d26097220 */ /* 0x040fe20000400000 */
[----:B------:R-:W-:Y:S01]  /*8a90*/  F2FP.BF16.F32.PACK_AB R71, R11, R6 ;  /* 0x000000060b47723e */ /* 0x000fe200000010ff */
[C---:B------:R-:W-:Y:S01]  /*8aa0*/  FMUL R10, R38.reuse, R14 ;  /* 0x0000000e260a7220 */ /* 0x040fe20000400000 */
[----:B------:R-:W-:Y:S01]  /*8ab0*/  LOP3.LUT R44, R75, 0xffff0000, RZ, 0xc0, !PT ;  /* 0xffff00004b2c7812 */ /* 0x000fe200078ec0ff */
[----:B------:R-:W-:Y:S01]  /*8ac0*/  FMUL R15, R38, R15 ;  /* 0x0000000f260f7220 */ /* 0x000fe20000400000 */
        /* <DEDUP_REMOVED lines=8> */
[----:B------:R-:W-:Y:S01]  /*8b50*/  FMUL R13, R38, R17 ;  /* 0x00000011260d7220 */ /* 0x000fe20000400000 */
[----:B------:R-:W-:Y:S01]  /*8b60*/  F2FP.BF16.F32.PACK_AB R53, R15, R10 ;  /* 0x0000000a0f35723e */ /* 0x000fe200000010ff */
[C---:B------:R-:W-:Y:S01]  /*8b70*/  FFMA R12, R41.reuse, R42, R12 ;  /* 0x0000002a290c7223 */ /* 0x040fe2000000000c */
[----:B------:R-:W-:Y:S01]  /*8b80*/  LOP3.LUT R42, R64, 0xffff0000, RZ, 0xc0, !PT ;  /* 0xffff0000402a7812 */ /* 0x000fe200078ec0ff */
[C---:B------:R-:W-:Y:S01]  /*8b90*/  FMUL R14, R38.reuse, R18 ;  /* 0x00000012260e7220 */ /* 0x040fe20000400000 */
[----:B------:R-:W-:Y:S01]  /*8ba0*/  FFMA R13, R41, R40, R13 ;  /* 0x00000028290d7223 */ /* 0x000fe2000000000d */
[----:B------:R-:W-:Y:S01]  /*8bb0*/  LOP3.LUT R40, R59, 0xffff0000, RZ, 0xc0, !PT ;  /* 0xffff00003b287812 */ /* 0x000fe200078ec0ff */
[----:B------:R1:W-:Y:S01]  /*8bc0*/  STS.128 [R97+0x4000], R68 ;  /* 0x0040004461007388 */ /* 0x0003e20000000c00 */
[----:B------:R-:W-:Y:S01]  /*8bd0*/  FMUL R19, R38, R19 ;  /* 0x0000001326137220 */ /* 0x000fe20000400000 */
[----:B------:R-:W-:Y:S01]  /*8be0*/  FFMA R14, R41, R43, R14 ;  /* 0x0000002b290e7223 */ /* 0x000fe2000000000e */
[----:B------:R-:W-:Y:S01]  /*8bf0*/  SHF.L.U32 R43, R64, 0x10, RZ ;  /* 0x00000010402b7819 */ /* 0x000fe200000006ff */
[C---:B------:R-:W-:Y:S01]  /*8c00*/  FMUL R16, R38.reuse, R20 ;  /* 0x0000001426107220 */ /* 0x040fe20000400000 */
        /* <DEDUP_REMOVED lines=18> */
[C---:B------:R-:W-:Y:S01]  /*8d30*/  FMUL R22, R38.reuse, R26 ;  /* 0x0000001a26167220 */ /* 0x040fe20000400000 */
[----:B------:R-:W-:Y:S01]  /*8d40*/  FMUL R27, R38, R27 ;  /* 0x0000001b261b7220 */ /* 0x000fe20000400000 */
[----:B------:R-:W-:Y:S01]  /*8d50*/  FFMA R20, R41, R43, R20 ;  /* 0x0000002b29147223 */ /* 0x000fe20000000014 */
[----:B------:R-:W-:Y:S01]  /*8d60*/  SHF.L.U32 R43, R73, 0x10, RZ ;  /* 0x00000010492b7819 */ /* 0x000fe200000006ff */
[C---:B------:R-:W-:Y:S01]  /*8d70*/  FFMA R21, R41.reuse, R40, R21 ;  /* 0x0000002829157223 */ /* 0x040fe20000000015 */
[C---:B------:R-:W-:Y:S01]  /*8d80*/  FFMA R22, R41.reuse, R45, R22 ;  /* 0x0000002d29167223 */ /* 0x040fe20000000016 */
[C---:B------:R-:W-:Y:S01]  /*8d90*/  FFMA R27, R41.reuse, R42, R27 ;  /* 0x0000002a291b7223 */ /* 0x040fe2000000001b */
[----:B------:R-:W-:Y:S01]  /*8da0*/  SHF.L.U32 R40, R72, 0x10, RZ ;  /* 0x0000001048287819 */ /* 0x000fe200000006ff */
[----:B------:R-:W-:Y:S01]  /*8db0*/  FMUL R24, R38, R28 ;  /* 0x0000001c26187220 */ /* 0x000fe20000400000 */
[----:B------:R-:W-:Y:S01]  /*8dc0*/  LOP3.LUT R42, R72, 0xffff0000, RZ, 0xc0, !PT ;  /* 0xffff0000482a7812 */ /* 0x000fe200078ec0ff */
[C---:B------:R-:W-:Y:S01]  /*8dd0*/  FMUL R25, R38.reuse, R29 ;  /* 0x0000001d26197220 */ /* 0x040fe20000400000 */
[C---:B------:R-:W-:Y:S01]  /*8de0*/  FMUL R26, R38.reuse, R30 ;  /* 0x0000001e261a7220 */ /* 0x040fe20000400000 */
[----:B------:R-:W-:Y:S01]  /*8df0*/  FFMA R24, R41, R40, R24 ;  /* 0x0000002829187223 */ /* 0x000fe20000000018 */
[----:B------:R-:W-:Y:S01]  /*8e00*/  LOP3.LUT R40, R73, 0xffff0000, RZ, 0xc0, !PT ;  /* 0xffff000049287812 */ /* 0x000fe200078ec0ff */
[C---:B------:R-:W-:Y:S01]  /*8e10*/  FFMA R25, R41.reuse, R42, R25 ;  /* 0x0000002a29197223 */ /* 0x040fe20000000019 */
        /* <DEDUP_REMOVED lines=41> */
.L_x_138:
[----:B------:R-:W-:Y:S05]  /*90b0*/  BSYNC.RECONVERGENT B0 ;  /* 0x0000000000007941 */ /* 0x000fea0003800200 */
.L_x_137:
        /* <DEDUP_REMOVED lines=21> */
.L_x_142:
[----:B------:R-:W-:Y:S05]  /*9210*/  BSYNC B0 ;  /* 0x0000000000007941 */ /* 0x000fea0003800000 */
.L_x_141:
[----:B------:R-:W-:Y:S11]  /*9220*/  ISETP.NE.AND P0, PT, R60, RZ, PT ;  /* 0x000000ff3c00720c */ /* 0x000ff60003f05270 */
[----:B------:R-:W-:Y:S02]  /*9230*/  @!UPT UIADD3 URZ, UPT, UPT, URZ, URZ, URZ ;  /* 0x000000fffffff290 */ /* 0x000fe4000fffe0ff */
[----:B------:R4:W1:Y:S04]  /*9240*/  @P0 LDS.128 R48, [R3] ;  /* 0x0000000003300984 */ /* 0x0008680000000c00 */
[----:B------:R4:W1:Y:S04]  /*9250*/  @P0 LDS.128 R56, [R2+0x10] ;  /* 0x0000100002380984 */ /* 0x0008680000000c00 */
[----:B------:R4:W1:Y:S04]  /*9260*/  @P0 LDS.128 R64, [R0+0x20] ;  /* 0x0000200000400984 */ /* 0x0008680000000c00 */
[----:B------:R4:W1:Y:S02]  /*9270*/  @P0 LDS.128 R72, [R46+0x30] ;  /* 0x000030002e480984 */ /* 0x0008640000000c00 */
.L_x_140:
[----:B------:R-:W-:Y:S05]  /*9280*/  BSYNC B1 ;  /* 0x0000000000017941 */ /* 0x000fea0003800000 */
.L_x_139:
        /* <DEDUP_REMOVED lines=21> */
.L_x_144:
[----:B------:R-:W-:Y:S01]  /*93e0*/  ISETP.NE.AND P0, PT, R99, RZ, PT ;  /* 0x000000ff6300720c */ /* 0x000fe20003f05270 */
[----:B------:R-:W-:Y:S05]  /*93f0*/  WARPSYNC.ALL ;  /* 0x0000000000007948 */ /* 0x000fea0003800000 */
[----:B------:R-:W-:Y:S01]  /*9400*/  R2UR UR4, R39 ;  /* 0x00000000270472ca */ /* 0x000fe200000e0000 */
[----:B------:R-:W-:Y:S01]  /*9410*/  BSSY.RECONVERGENT B0, `(.L_x_145) ;  /* 0x000008b000007945 */ /* 0x000fe20003800200 */
[C---:B-1----:R-:W-:Y:S02]  /*9420*/  SHF.L.U32 R40, R48.reuse, 0x10, RZ ;  /* 0x0000001030287819 */ /* 0x042fe400000006ff */
[----:B------:R-:W-:Y:S02]  /*9430*/  LOP3.LUT R42, R48, 0xffff0000, RZ, 0xc0, !PT ;  /* 0xffff0000302a7812 */ /* 0x000fe400078ec0ff */
[C---:B------:R-:W-:Y:S02]  /*9440*/  SHF.L.U32 R43, R49.reuse, 0x10, RZ ;  /* 0x00000010312b7819 */ /* 0x040fe400000006ff */
[----:B------:R-:W-:Y:S02]  /*9450*/  LOP3.LUT R44, R49, 0xffff0000, RZ, 0xc0, !PT ;  /* 0xffff0000312c7812 */ /* 0x000fe400078ec0ff */
[C---:B------:R-:W-:Y:S02]  /*9460*/  SHF.L.U32 R45, R50.reuse, 0x10, RZ ;  /* 0x00000010322d7819 */ /* 0x040fe400000006ff */
[----:B------:R-:W-:Y:S01]  /*9470*/  LOP3.LUT R46, R50, 0xffff0000, RZ, 0xc0, !PT ;  /* 0xffff0000322e7812 */ /* 0x000fe200078ec0ff */
[----:B------:R-:W1:Y:S01]  /*9480*/  LDTM.x32 R4, tmem[UR4+0x60] ;  /* 0x00006004000479ee */ /* 0x000e6200082c0000 */
[C---:B------:R-:W-:Y:S01]  /*9490*/  SHF.L.U32 R47, R51.reuse, 0x10, RZ ;  /* 0x00000010332f7819 */ /* 0x040fe200000006ff */
[----:B------:R-:W-:Y:S01]  /*94a0*/  NOP ;  /* 0x0000000000007918 */ /* 0x000fe20000000000 */
[----:B------:R-:W-:Y:S02]  /*94b0*/  LOP3.LUT R48, R51, 0xffff0000, RZ, 0xc0, !PT ;  /* 0xffff000033307812 */ /* 0x000fe400078ec0ff */
[C---:B------:R-:W-:Y:S02]  /*94c0*/  SHF.L.U32 R49, R56.reuse, 0x10, RZ ;  /* 0x0000001038317819 */ /* 0x040fe400000006ff */
[----:B------:R-:W-:Y:S02]  /*94d0*/  LOP3.LUT R51, R56, 0xffff0000, RZ, 0xc0, !PT ;  /* 0xffff000038337812 */ /* 0x000fe400078ec0ff */
[C---:B------:R-:W-:Y:S02]  /*94e0*/  SHF.L.U32 R50, R57.reuse, 0x10, RZ ;  /* 0x0000001039327819 */ /* 0x040fe400000006ff */
[----:B---3--:R-:W-:Y:S02]  /*94f0*/  LOP3.LUT R52, R57, 0xffff0000, RZ, 0xc0, !PT ;  /* 0xffff000039347812 */ /* 0x008fe400078ec0ff */
[C---:B------:R-:W-:Y:S02]  /*9500*/  SHF.L.U32 R53, R58.reuse, 0x10, RZ ;  /* 0x000000103a357819 */ /* 0x040fe400000006ff */
[----:B------:R-:W-:Y:S02]  /*9510*/  LOP3.LUT R54, R58, 0xffff0000, RZ, 0xc0, !PT ;  /* 0xffff00003a367812 */ /* 0x000fe400078ec0ff */
[----:B------:R-:W-:Y:S02]  /*9520*/  SHF.L.U32 R55, R59, 0x10, RZ ;  /* 0x000000103b377819 */ /* 0x000fe400000006ff */
[----:B------:R-:W-:Y:S02]  /*9530*/  IADD3 R101, PT, PT, R101, 0x110, RZ ;  /* 0x0000011065657810 */ /* 0x000fe40007ffe0ff */
[----:B------:R-:W-:Y:S02]  /*9540*/  LOP3.LUT R56, R59, 0xffff0000, RZ, 0xc0, !PT ;  /* 0xffff00003b387812 */ /* 0x000fe400078ec0ff */
[----:B------:R-:W-:Y:S01]  /*9550*/  SHF.L.U32 R57, R64, 0x10, RZ ;  /* 0x0000001040397819 */ /* 0x000fe200000006ff */
[----:B-1----:R-:W-:Y:S01]  /*9560*/  FMUL R4, R38, R4 ;  /* 0x0000000426047220 */ /* 0x002fe20000400000 */
[----:B------:R-:W-:Y:S01]  /*9570*/  LOP3.LUT R58, R64, 0xffff0000, RZ, 0xc0, !PT ;  /* 0xffff0000403a7812 */ /* 0x000fe200078ec0ff */
[C---:B------:R-:W-:Y:S01]  /*9580*/  FMUL R5, R38.reuse, R5 ;  /* 0x0000000526057220 */ /* 0x040fe20000400000 */
[----:B------:R-:W-:Y:S01]  /*9590*/  LOP3.LUT R101, R101, 0xfefffff8, RZ, 0xc0, !PT ;  /* 0xfefffff865657812 */ /* 0x000fe200078ec0ff */
[C---:B------:R-:W-:Y:S01]  /*95a0*/  FFMA R4, R41.reuse, R40, R4 ;  /* 0x0000002829047223 */ /* 0x040fe20000000004 */
[C---:B------:R-:W-:Y:S01]  /*95b0*/  FMUL R6, R38.reuse, R6 ;  /* 0x0000000626067220 */ /* 0x040fe20000400000 */
[----:B------:R-:W-:Y:S01]  /*95c0*/  FFMA R5, R41, R42, R5 ;  /* 0x0000002a29057223 */ /* 0x000fe20000000005 */
[----:B------:R-:W-:Y:S01]  /*95d0*/  SHF.L.U32 R59, R65, 0x10, RZ ;  /* 0x00000010413b7819 */ /* 0x000fe200000006ff */
[----:B------:R1:W-:Y:S01]  /*95e0*/  SYNCS.ARRIVE.TRANS64.RED.A1T0 RZ, [R101+URZ], RZ ;  /* 0x000000ff65ff79a7 */ /* 0x0003e200081004ff */
[----:B------:R-:W-:Y:S01]  /*95f0*/  FFMA R6, R41, R43, R6 ;  /* 0x0000002b29067223 */ /* 0x000fe20000000006 */
[C---:B------:R-:W-:Y:S01]  /*9600*/  FMUL R7, R38.reuse, R7 ;  /* 0x0000000726077220 */ /* 0x040fe20000400000 */
[----:B------:R-:W-:Y:S01]  /*9610*/  F2FP.BF16.F32.PACK_AB R104, R5, R4 ;  /* 0x000000040568723e */ /* 0x000fe200000010ff */
[C---:B------:R-:W-:Y:S01]  /*9620*/  FMUL R8, R38.reuse, R8 ;  /* 0x0000000826087220 */ /* 0x040fe20000400000 */
[----:B------:R-:W-:Y:S01]  /*9630*/  FMUL R9, R38, R9 ;  /* 0x0000000926097220 */ /* 0x000fe20000400000 */
[----:B------:R-:W-:Y:S01]  /*9640*/  LOP3.LUT R60, R65, 0xffff0000, RZ, 0xc0, !PT ;  /* 0xffff0000413c7812 */ /* 0x000fe200078ec0ff */
[C---:B------:R-:W-:Y:S01]  /*9650*/  FFMA R7, R41.reuse, R44, R7 ;  /* 0x0000002c29077223 */ /* 0x040fe20000000007 */
[C---:B------:R-:W-:Y:S01]  /*9660*/  FFMA R8, R41.reuse, R45, R8 ;  /* 0x0000002d29087223 */ /* 0x040fe20000000008 */
[----:B------:R-:W-:Y:S01]  /*9670*/  SHF.L.U32 R61, R66, 0x10, RZ ;  /* 0x00000010423d7819 */ /* 0x000fe200000006ff */
[----:B------:R-:W-:Y:S01]  /*9680*/  FFMA R9, R41, R46, R9 ;  /* 0x0000002e29097223 */ /* 0x000fe20000000009 */
[C---:B------:R-:W-:Y:S01]  /*9690*/  FMUL R10, R38.reuse, R10 ;  /* 0x0000000a260a7220 */ /* 0x040fe20000400000 */
[----:B------:R-:W-:Y:S01]  /*96a0*/  F2FP.BF16.F32.PACK_AB R105, R7, R6 ;  /* 0x000000060769723e */ /* 0x000fe200000010ff */
[C---:B------:R-:W-:Y:S01]  /*96b0*/  FMUL R11, R38.reuse, R11 ;  /* 0x0000000b260b7220 */ /* 0x040fe20000400000 */
[----:B------:R-:W-:Y:S01]  /*96c0*/  FMUL R0, R38, R12 ;  /* 0x0000000c26007220 */ /* 0x000fe20000400000 */
[----:B------:R-:W-:Y:S01]  /*96d0*/  F2FP.BF16.F32.PACK_AB R106, R9, R8 ;  /* 0x00000008096a723e */ /* 0x000fe200000010ff */
[C---:B------:R-:W-:Y:S01]  /*96e0*/  FFMA R10, R41.reuse, R47, R10 ;  /* 0x0000002f290a7223 */ /* 0x040fe2000000000a */
[C---:B------:R-:W-:Y:S01]  /*96f0*/  FFMA R11, R41.reuse, R48, R11 ;  /* 0x00000030290b7223 */ /* 0x040fe2000000000b */
[----:B------:R-:W-:Y:S01]  /*9700*/  LOP3.LUT R62, R66, 0xffff0000, RZ, 0xc0, !PT ;  /* 0xffff0000423e7812 */ /* 0x000fe200078ec0ff */
[----:B------:R-:W-:Y:S01]  /*9710*/  FFMA R0, R41, R49, R0 ;  /* 0x0000003129007223 */ /* 0x000fe20000000000 */
[C---:B------:R-:W-:Y:S01]  /*9720*/  FMUL R2, R38.reuse, R13 ;  /* 0x0000000d26027220 */ /* 0x040fe20000400000 */
[----:B------:R-:W-:Y:S01]  /*9730*/  SHF.L.U32 R63, R67, 0x10, RZ ;  /* 0x00000010433f7819 */ /* 0x000fe200000006ff */
[C---:B------:R-:W-:Y:S01]  /*9740*/  FMUL R3, R38.reuse, R14 ;  /* 0x0000000e26037220 */ /* 0x040fe20000400000 */
[----:B------:R-:W-:Y:S01]  /*9750*/  F2FP.BF16.F32.PACK_AB R107, R11, R10 ;  /* 0x0000000a0b6b723e */ /* 0x000fe200000010ff */
[----:B------:R-:W-:Y:S01]  /*9760*/  FFMA R2, R41, R51, R2 ;  /* 0x0000003329027223 */ /* 0x000fe20000000002 */
[C---:B------:R-:W-:Y:S01]  /*9770*/  FMUL R15, R38.reuse, R15 ;  /* 0x0000000f260f7220 */ /* 0x040fe20000400000 */
[C---:B------:R-:W-:Y:S01]  /*9780*/  FMUL R12, R38.reuse, R16 ;  /* 0x00000010260c7220 */ /* 0x040fe20000400000 */
[----:B------:R-:W-:Y:S01]  /*9790*/  FMUL R13, R38, R17 ;  /* 0x00000011260d7220 */ /* 0x000fe20000400000 */
[----:B------:R1:W-:Y:S01]  /*97a0*/  STS.128 [R97+0x6000], R104 ;  /* 0x0060006861007388 */ /* 0x0003e20000000c00 */
[----:B------:R-:W-:Y:S01]  /*97b0*/  LOP3.LUT R64, R67, 0xffff0000, RZ, 0xc0, !PT ;  /* 0xffff000043407812 */ /* 0x000fe200078ec0ff */
[C---:B------:R-:W-:Y:S01]  /*97c0*/  FFMA R3, R41.reuse, R50, R3 ;  /* 0x0000003229037223 */ /* 0x040fe20000000003 */
[----:B------:R-:W-:Y:S01]  /*97d0*/  SHF.L.U32 R65, R72, 0x10, RZ ;  /* 0x0000001048417819 */ /* 0x000fe200000006ff */
[C---:B------:R-:W-:Y:S01]  /*97e0*/  FFMA R15, R41.reuse, R52, R15 ;  /* 0x00000034290f7223 */ /* 0x040fe2000000000f */
[----:B------:R-:W-:Y:S01]  /*97f0*/  F2FP.BF16.F32.PACK_AB R108, R2, R0 ;  /* 0x00000000026c723e */ /* 0x000fe200000010ff */
[C---:B------:R-:W-:Y:S01]  /*9800*/  FFMA R12, R41.reuse, R53, R12 ;  /* 0x00000035290c7223 */ /* 0x040fe2000000000c */
[C---:B------:R-:W-:Y:S01]  /*9810*/  FFMA R13, R41.reuse, R54, R13 ;  /* 0x00000036290d7223 */ /* 0x040fe2000000000d */
[C---:B------:R-:W-:Y:S01]  /*9820*/  FMUL R14, R38.reuse, R18 ;  /* 0x00000012260e7220 */ /* 0x040fe20000400000 */
[C---:B------:R-:W-:Y:S01]  /*9830*/  FMUL R19, R38.reuse, R19 ;  /* 0x0000001326137220 */ /* 0x040fe20000400000 */
[C---:B------:R-:W-:Y:S01]  /*9840*/  FMUL R16, R38.reuse, R20 ;  /* 0x0000001426107220 */ /* 0x040fe20000400000 */
[C---:B------:R-:W-:Y:S01]  /*9850*/  FMUL R17, R38.reuse, R21 ;  /* 0x0000001526117220 */ /* 0x040fe20000400000 */
[C---:B------:R-:W-:Y:S01]  /*9860*/  FFMA R14, R41.reuse, R55, R14 ;  /* 0x00000037290e7223 */ /* 0x040fe2000000000e */
        /* <DEDUP_REMOVED lines=9> */
[----:B------:R-:W-:Y:S01]  /*9900*/  FFMA R23, R41, R60, R23 ;  /* 0x0000003c29177223 */ /* 0x000fe20000000017 */
[C---:B------:R-:W-:Y:S01]  /*9910*/  FMUL R27, R38.reuse, R27 ;  /* 0x0000001b261b7220 */ /* 0x040fe20000400000 */
[----:B------:R-:W-:Y:S01]  /*9920*/  F2FP.BF16.F32.PACK_AB R109, R15, R3 ;  /* 0x000000030f6d723e */ /* 0x000fe200000010ff */
[----:B------:R-:W-:Y:S01]  /*9930*/  FFMA R20, R41, R61, R20 ;  /* 0x0000003d29147223 */ /* 0x000fe20000000014 */
[----:B------:R-:W-:Y:S01]  /*9940*/  F2FP.BF16.F32.PACK_AB R110, R13, R12 ;  /* 0x0000000c0d6e723e */ /* 0x000fe200000010ff */
[----:B------:R-:W-:Y:S01]  /*9950*/  FMUL R24, R38, R28 ;  /* 0x0000001c26187220 */ /* 0x000fe20000400000 */
[----:B------:R-:W-:Y:S01]  /*9960*/  F2FP.BF16.F32.PACK_AB R111, R19, R14 ;  /* 0x0000000e136f723e */ /* 0x000fe200000010ff */
[----:B------:R-:W-:Y:S01]  /*9970*/  FFMA R21, R41, R62, R21 ;  /* 0x0000003e29157223 */ /* 0x000fe20000000015 */
[----:B------:R-:W-:Y:S01]  /*9980*/  LOP3.LUT R66, R72, 0xffff0000, RZ, 0xc0, !PT ;  /* 0xffff000048427812 */ /* 0x000fe200078ec0ff */
[C---:B------:R-:W-:Y:S01]  /*9990*/  FMUL R25, R38.reuse, R29 ;  /* 0x0000001d26197220 */ /* 0x040fe20000400000 */
[----:B------:R-:W-:Y:S01]  /*99a0*/  SHF.L.U32 R67, R73, 0x10, RZ ;  /* 0x0000001049437819 */ /* 0x000fe200000006ff */
[----:B------:R1:W-:Y:S01]  /*99b0*/  STS.128 [R96+0x6010], R108 ;  /* 0x0060106c60007388 */ /* 0x0003e20000000c00 */
[----:B------:R-:W-:Y:S01]  /*99c0*/  FFMA R22, R41, R63, R22 ;  /* 0x0000003f29167223 */ /* 0x000fe20000000016 */
[----:B------:R-:W-:Y:S01]  /*99d0*/  LOP3.LUT R68, R73, 0xffff0000, RZ, 0xc0, !PT ;  /* 0xffff000049447812 */ /* 0x000fe200078ec0ff */
[----:B------:R-:W-:Y:S01]  /*99e0*/  FMUL R26, R38, R30 ;  /* 0x0000001e261a7220 */ /* 0x000fe20000400000 */
[C---:B------:R-:W-:Y:S01]  /*99f0*/  FFMA R27, R41.reuse, R64, R27 ;  /* 0x00000040291b7223 */ /* 0x040fe2000000001b */
[----:B------:R-:W-:Y:S01]  /*9a00*/  SHF.L.U32 R69, R74, 0x10, RZ ;  /* 0x000000104a457819 */ /* 0x000fe200000006ff */
[----:B------:R-:W-:Y:S01]  /*9a10*/  FMUL R31, R38, R31 ;  /* 0x0000001f261f7220 */ /* 0x000fe20000400000 */
[C---:B------:R-:W-:Y:S01]  /*9a20*/  FFMA R24, R41.reuse, R65, R24 ;  /* 0x0000004129187223 */ /* 0x040fe20000000018 */
[----:B------:R-:W-:Y:S01]  /*9a30*/  LOP3.LUT R70, R74, 0xffff0000, RZ, 0xc0, !PT ;  /* 0xffff00004a467812 */ /* 0x000fe200078ec0ff */
[C---:B------:R-:W-:Y:S01]  /*9a40*/  FMUL R28, R38.reuse, R32 ;  /* 0x00000020261c7220 */ /* 0x040fe20000400000 */
[----:B------:R-:W-:Y:S01]  /*9a50*/  FFMA R25, R41, R66, R25 ;  /* 0x0000004229197223 */ /* 0x000fe20000000019 */
[----:B------:R-:W-:Y:S01]  /*9a60*/  SHF.L.U32 R71, R75, 0x10, RZ ;  /* 0x000000104b477819 */ /* 0x000fe200000006ff */
[C---:B------:R-:W-:Y:S01]  /*9a70*/  FMUL R29, R38.reuse, R33 ;  /* 0x00000021261d7220 */ /* 0x040fe20000400000 */
[----:B------:R-:W-:Y:S01]  /*9a80*/  FFMA R26, R41, R67, R26 ;  /* 0x00000043291a7223 */ /* 0x000fe2000000001a */
[----:B------:R-:W-:Y:S01]  /*9a90*/  LOP3.LUT R72, R75, 0xffff0000, RZ, 0xc0, !PT ;  /* 0xffff00004b487812 */ /* 0x000fe200078ec0ff */
        /* <DEDUP_REMOVED lines=33> */
[----:B---3--:R-:W-:Y:S04]  /*9cb0*/  DEPBAR.LE SB0, 0x1 ;  /* 0x000080400000791a */ /* 0x008fe80000000000 */
.L_x_146:
[----:B------:R-:W-:Y:S05]  /*9cc0*/  BSYNC.RECONVERGENT B0 ;  /* 0x0000000000007941 */ /* 0x000fea0003800200 */
.L_x_145:
[----:B------:R-:W-:Y:S01]  /*9cd0*/  BAR.SYNC.DEFER_BLOCKING 0x1, 0x80 ;  /* 0x0042000000007b1d */ /* 0x000fe20000010000 */
[----:B------:R-:W-:Y:S01]  /*9ce0*/  UISETP.NE.AND UP0, UPT, UR47, -0x4, UPT ;  /* 0xfffffffc2f00788c */ /* 0x000fe2000bf05270 */
[----:B------:R-:W-:Y:S08]  /*9cf0*/  IADD3 R0, PT, PT, R36, 0x1, RZ ;  /* 0x0000000124007810 */ /* 0x000ff00007ffe0ff */
[----:B------:R-:W-:Y:S05]  /*9d00*/  BRA.U !UP0, `(.L_x_147) ;  /* 0x0000000108247547 */ /* 0x000fea000b800000 */
[----:B------:R-:W-:Y:S01]  /*9d10*/  ISETP.NE.AND P0, PT, R100, RZ, PT ;  /* 0x000000ff6400720c */ /* 0x000fe20003f05270 */
[----:B------:R-:W-:Y:S01]  /*9d20*/  IMAD.U32 R2, RZ, RZ, UR46 ;  /* 0x0000002eff027e24 */ /* 0x000fe2000f8e00ff */
[----:B------:R-:W-:Y:S04]  /*9d30*/  UIADD3 UR4, UPT, UPT, UR46, 0x1, URZ ;  /* 0x000000012e047890 */ /* 0x000fe8000fffe0ff */
[----:B------:R-:W-:Y:S04]  /*9d40*/  UISETP.NE.AND UP0, UPT, UR4, 0x4, UPT ;  /* 0x000000040400788c */ /* 0x000fe8000bf05270 */
[----:B------:R-:W-:Y:S03]  /*9d50*/  USEL UR46, UR4, URZ, UP0 ;  /* 0x000000ff042e7287 */ /* 0x000fe60008000000 */
[----:B------:R-:W-:Y:S05]  /*9d60*/  @P0 LEA R2, R2, UR44, 0x3 ;  /* 0x0000002c02020c11 */ /* 0x000fea000f8e18ff */
[----:B------:R-:W-:Y:S05]  /*9d70*/  @P0 VIADD R3, R2, 0xa0 ;  /* 0x000000a002030836 */ /* 0x000fea0000000000 */
[----:B------:R-:W-:Y:S04]  /*9d80*/  @P0 PRMT R3, R102, 0x654, R3 ;  /* 0x0000065466030816 */ /* 0x000fe80000000003 */
[----:B------:R3:W-:Y:S03]  /*9d90*/  @P0 SYNCS.ARRIVE.TRANS64.RED.A1T0 RZ, [R3+URZ], RZ ;  /* 0x000000ff03ff09a7 */ /* 0x0007e600081004ff */
.L_x_147:
[----:B------:R-:W-:Y:S01]  /*9da0*/  R2UR UR5, R86 ;  /* 0x00000000560572ca */ /* 0x000fe200000e0000 */
[----:B------:R-:W-:Y:S01]  /*9db0*/  UISETP.NE.AND UP0, UPT, UR61, URZ, UPT ;  /* 0x000000ff3d00728c */ /* 0x000fe2000bf05270 */
[----:B------:R-:W-:Y:S01]  /*9dc0*/  R2UR UR4, R87 ;  /* 0x00000000570472ca */ /* 0x000fe200000e0000 */
[----:B------:R-:W-:Y:S01]  /*9dd0*/  UIADD3 UR47, UPT, UPT, UR47, 0x4, URZ ;  /* 0x000000042f2f7890 */ /* 0x000fe2000fffe0ff */
[----:B------:R-:W-:Y:S01]  /*9de0*/  ISETP.NE.AND P0, PT, R90, 0x2, PT ;  /* 0x000000025a00780c */ /* 0x000fe20003f05270 */
[----:B------:R-:W-:Y:S01]  /*9df0*/  UMOV UR36, UR60 ;  /* 0x0000003c00247c82 */ /* 0x000fe20008000000 */
[----:B------:R-:W-:Y:S02]  /*9e00*/  ISETP.NE.AND P1, PT, R0, 0x4, PT ;  /* 0x000000040000780c */ /* 0x000fe40003f25270 */
[----:B---3--:R-:W-:Y:S02]  /*9e10*/  SEL R3, RZ, 0x1, P0 ;  /* 0x00000001ff037807 */ /* 0x008fe40000000000 */
[----:B------:R-:W-:Y:S02]  /*9e20*/  SEL R2, RZ, 0x1, P1 ;  /* 0x00000001ff027807 */ /* 0x000fe40000800000 */
[----:B------:R-:W-:Y:S01]  /*9e30*/  LOP3.LUT R92, R92, R3, RZ, 0x3c, !PT ;  /* 0x000000035c5c7212 */ /* 0x000fe200078e3cff */
[----:B------:R-:W-:Y:S01]  /*9e40*/  UIADD3 UR20, UPT, UPT, UR37, UR5, URZ ;  /* 0x0000000525147290 */ /* 0x000fe2000fffe0ff */
[----:B------:R-:W-:Y:S01]  /*9e50*/  LOP3.LUT R93, R93, R2, RZ, 0x3c, !PT ;  /* 0x000000025d5d7212 */ /* 0x000fe200078e3cff */
[----:B------:R-:W-:Y:S01]  /*9e60*/  UIADD3 UR16, UPT, UPT, UR38, UR4, URZ ;  /* 0x0000000426107290 */ /* 0x000fe2000fffe0ff */
[----:B------:R-:W-:Y:S02]  /*9e70*/  SEL R90, R90, RZ, P0 ;  /* 0x000000ff5a5a7207 */ /* 0x000fe40000000000 */
[----:B------:R-:W-:Y:S01]  /*9e80*/  SEL R36, R0, RZ, P1 ;  /* 0x000000ff00247207 */ /* 0x000fe20000800000 */
[----:B------:R-:W-:Y:S08]  /*9e90*/  BRA.U UP0, `(.L_x_148) ;  /* 0xffffffc1000c7547 */ /* 0x000ff0000b83ffff */
[----:B------:R-:W3:Y:S01]  /*9ea0*/  LDCU.64 UR4, c[0x0][0x888] ;  /* 0x00011100ff0477ac */ /* 0x000ee20008000a00 */
[----:B------:R-:W4:Y:S01]  /*9eb0*/  LDCU.64 UR6, c[0x0][0x890] ;  /* 0x00011200ff0677ac */ /* 0x000f220008000a00 */
[----:B---3--:R-:W-:Y:S02]  /*9ec0*/  ISETP.NE.U32.AND P2, PT, RZ, UR4, PT ;  /* 0x00000004ff007c0c */ /* 0x008fe4000bf45070 */
[----:B----4-:R-:W-:Y:S02]  /*9ed0*/  ISETP.NE.U32.AND P1, PT, RZ, UR6, PT ;  /* 0x00000006ff007c0c */ /* 0x010fe4000bf25070 */
[----:B------:R-:W-:Y:S02]  /*9ee0*/  ISETP.NE.AND.EX P2, PT, RZ, UR5, PT, P2 ;  /* 0x00000005ff007c0c */ /* 0x000fe4000bf45320 */
[----:B------:R-:W-:-:S13]  /*9ef0*/  ISETP.NE.AND.EX P0, PT, RZ, UR7, PT, P1 ;  /* 0x00000007ff007c0c */ /* 0x000fda000bf05310 */
[----:B------:R-:W-:Y:S05]  /*9f00*/  @P2 BRA P0, `(.L_x_149) ;  /* 0x00000000003c2947 */ /* 0x000fea0000000000 */
[----:B------:R-:W-:-:S13]  /*9f10*/  ISETP.NE.AND.EX P1, PT, RZ, UR7, PT, P1 ;  /* 0x00000007ff007c0c */ /* 0x000fda000bf25310 */
[----:B------:R-:W-:Y:S05]  /*9f20*/  @P1 BRA `(.L_x_150) ;  /* 0x00000000000c1947 */ /* 0x000fea0003800000 */
[----:B------:R-:W-:-:S13]  /*9f30*/  FSETP.NEU.AND P0, PT, R41, RZ, PT ;  /* 0x000000ff2900720b */ /* 0x000fda0003f0d000 */
[----:B------:R-:W-:Y:S05]  /*9f40*/  @!P0 EXIT ;  /* 0x000000000000894d */ /* 0x000fea0003800000 */
[----:B------:R-:W-:Y:S05]  /*9f50*/  BRA `(.L_x_149) ;  /* 0x0000000000287947 */ /* 0x000fea0003800000 */
.L_x_150:
[----:B------:R-:W-:Y:S01]  /*9f60*/  ISETP.NE.AND P0, PT, R89, RZ, PT ;  /* 0x000000ff5900720c */ /* 0x000fe20003f05270 */
[----:B------:R-:W-:-:S12]  /*9f70*/  BSSY.RECONVERGENT B0, `(.L_x_149) ;  /* 0x0000008000007945 */ /* 0x000fd80003800200 */
[----:B------:R-:W-:Y:S05]  /*9f80*/  @P0 BRA `(.L_x_151) ;  /* 0x0000000000100947 */ /* 0x000fea0003800000 */
[----:B------:R-:W-:-:S04]  /*9f90*/  ISETP.NE.U32.AND P0, PT, RZ, UR4, PT ;  /* 0x00000004ff007c0c */ /* 0x000fc8000bf05070 */
[----:B------:R-:W-:-:S13]  /*9fa0*/  ISETP.NE.AND.EX P0, PT, RZ, UR5, PT, P0 ;  /* 0x00000005ff007c0c */ /* 0x000fda000bf05300 */
[----:B------:R-:W-:Y:S05]  /*9fb0*/  @!P0 EXIT ;  /* 0x000000000000894d */ /* 0x000fea0003800000 */
[----:B------:R-:W-:Y:S05]  /*9fc0*/  BRA `(.L_x_152) ;  /* 0x0000000000087947 */ /* 0x000fea0003800000 */
.L_x_151:
[----:B------:R-:W-:-:S13]  /*9fd0*/  FSETP.NEU.AND P0, PT, R41, RZ, PT ;  /* 0x000000ff2900720b */ /* 0x000fda0003f0d000 */
[----:B------:R-:W-:Y:S05]  /*9fe0*/  @!P0 EXIT ;  /* 0x000000000000894d */ /* 0x000fea0003800000 */
.L_x_152:
[----:B------:R-:W-:Y:S05]  /*9ff0*/  BSYNC.RECONVERGENT B0 ;  /* 0x0000000000007941 */ /* 0x000fea0003800200 */
.L_x_149:
[----:B------:R-:W3:Y:S01]  /*a000*/  S2UR UR7, SR_CgaCtaId ;  /* 0x00000000000779c3 */ /* 0x000ee20000008800 */
[----:B------:R-:W-:Y:S01]  /*a010*/  ULEA UR6, UR46, UR44, 0x3 ;  /* 0x0000002c2e067291 */ /* 0x000fe2000f8e18ff */
[----:B------:R-:W-:-:S04]  /*a020*/  DEPBAR.LE SB0, 0x0 ;  /* 0x000080000000791a */ /* 0x000fc80000000000 */
[----:B------:R-:W-:-:S04]  /*a030*/  UIADD3 UR6, UPT, UPT, UR6, 0xa0, URZ ;  /* 0x000000a006067890 */ /* 0x000fc8000fffe0ff */
[----:B---3--:R-:W-:-:S09]  /*a040*/  UPRMT UR6, UR7, 0x654, UR6 ;  /* 0x0000065407067896 */ /* 0x008fd20008000006 */
[----:B------:R-:W-:Y:S01]  /*a050*/  SYNCS.ARRIVE.TRANS64.RED.A1T0 RZ, [UR6], RZ ;  /* 0x000000ffffff79a7 */ /* 0x000fe20008100406 */
[----:B------:R-:W-:Y:S05]  /*a060*/  EXIT ;  /* 0x000000000000794d */ /* 0x000fea0003800000 */
.L_x_24:
[----:B---3--:R3:W4:Y:S02]  /*a070*/  SYNCS.PHASECHK.TRANS64.TRYWAIT P0, [R0+URZ+0x140], R3 ;  /* 0x00014003000075a7 */ /* 0x00872400080011ff */
[----:B----4-:R-:W-:Y:S05]  /*a080*/  @!P0 NANOSLEEP.SYNCS 0x989680 ;  /* 0x009896800000895d */ /* 0x010fea0003900000 */
[----:B------:R-:W4:Y:S02]  /*a090*/  @!P0 SYNCS.PHASECHK.TRANS64 P0, [R0+URZ+0x140], R3 ;  /* 0x00014003000085a7 */ /* 0x000f2400080010ff */
[----:B----4-:R-:W-:Y:S05]  /*a0a0*/  @!P0 BRA `(.L_x_24) ;  /* 0xfffffffc00f08947 */ /* 0x010fea000383ffff */
[----:B------:R-:W-:Y:S05]  /*a0b0*/  BRA `(.L_x_153) ;  /* 0xffffff7c00687947 */ /* 0x000fea000383ffff */
.L_x_27:
[----:B---3--:R-:W-:-:S07]  /*a0c0*/  MOV R0, UR33 ;  /* 0x0000002100007c02 */ /* 0x008fce0008000f00 */
.L_x_154:
[----:B---3--:R3:W4:Y:S02]  /*a0d0*/  SYNCS.PHASECHK.TRANS64.TRYWAIT P0, [R0+URZ+0x40], R3 ;  /* 0x00004003000075a7 */ /* 0x00872400080011ff */
[----:B----4-:R-:W-:Y:S05]  /*a0e0*/  @!P0 NANOSLEEP.SYNCS 0x989680 ;  /* 0x009896800000895d */ /* 0x010fea0003900000 */
[----:B------:R-:W4:Y:S02]  /*a0f0*/  @!P0 SYNCS.PHASECHK.TRANS64 P0, [R0+URZ+0x40], R3 ;  /* 0x00004003000085a7 */ /* 0x000f2400080010ff */
[----:B----4-:R-:W-:Y:S05]  /*a100*/  @!P0 BRA `(.L_x_154) ;  /* 0xfffffffc00f08947 */ /* 0x010fea000383ffff */
[----:B------:R-:W-:Y:S05]  /*a110*/  BRA `(.L_x_26) ;  /* 0xffffff7c00b87947 */ /* 0x000fea000383ffff */
.L_x_34:
[----:B--2---:R-:W-:-:S07]  /*a120*/  MOV R0, UR17 ;  /* 0x0000001100007c02 */ /* 0x004fce0008000f00 */
.L_x_155:
[----:B--2---:R2:W3:Y:S02]  /*a130*/  SYNCS.PHASECHK.TRANS64.TRYWAIT P0, [R0+URZ+0x40], R3 ;  /* 0x00004003000075a7 */ /* 0x0044e400080011ff */
[----:B---3--:R-:W-:Y:S05]  /*a140*/  @!P0 NANOSLEEP.SYNCS 0x989680 ;  /* 0x009896800000895d */ /* 0x008fea0003900000 */
[----:B------:R-:W3:Y:S02]  /*a150*/  @!P0 SYNCS.PHASECHK.TRANS64 P0, [R0+URZ+0x40], R3 ;  /* 0x00004003000085a7 */ /* 0x000ee400080010ff */
[----:B---3--:R-:W-:Y:S05]  /*a160*/  @!P0 BRA `(.L_x_155) ;  /* 0xfffffffc00f08947 */ /* 0x008fea000383ffff */
[----:B------:R-:W-:Y:S05]  /*a170*/  BRA `(.L_x_33) ;  /* 0xffffff8000847947 */ /* 0x000fea000383ffff */
.L_x_39:
[----:B-1----:R1:W2:Y:S02]  /*a180*/  SYNCS.PHASECHK.TRANS64.TRYWAIT P0, [R3+URZ+0xd0], R0 ;  /* 0x0000d000030075a7 */ /* 0x0022a400080011ff */
[----:B--2---:R-:W-:Y:S05]  /*a190*/  @!P0 NANOSLEEP.SYNCS 0x989680 ;  /* 0x009896800000895d */ /* 0x004fea0003900000 */
[----:B------:R-:W2:Y:S02]  /*a1a0*/  @!P0 SYNCS.PHASECHK.TRANS64 P0, [R3+URZ+0xd0], R0 ;  /* 0x0000d000030085a7 */ /* 0x000ea400080010ff */
[----:B--2---:R-:W-:Y:S05]  /*a1b0*/  @!P0 BRA `(.L_x_39) ;  /* 0xfffffffc00f08947 */ /* 0x004fea000383ffff */
[----:B------:R-:W-:Y:S05]  /*a1c0*/  BRA `(.L_x_156) ;  /* 0xffffff8400287947 */ /* 0x000fea000383ffff */
.L_x_43:
[----:B-1----:R-:W-:-:S07]  /*a1d0*/  MOV R0, UR4 ;  /* 0x0000000400007c02 */ /* 0x002fce0008000f00 */
.L_x_157:
[----:B-1----:R1:W2:Y:S02]  /*a1e0*/  SYNCS.PHASECHK.TRANS64.TRYWAIT P0, [R0+URZ], R3 ;  /* 0x00000003000075a7 */ /* 0x0022a400080011ff */
[----:B--2---:R-:W-:Y:S05]  /*a1f0*/  @!P0 NANOSLEEP.SYNCS 0x989680 ;  /* 0x009896800000895d */ /* 0x004fea0003900000 */
[----:B------:R-:W2:Y:S02]  /*a200*/  @!P0 SYNCS.PHASECHK.TRANS64 P0, [R0+URZ], R3 ;  /* 0x00000003000085a7 */ /* 0x000ea400080010ff */
[----:B--2---:R-:W-:Y:S05]  /*a210*/  @!P0 BRA `(.L_x_157) ;  /* 0xfffffffc00f08947 */ /* 0x004fea000383ffff */
[----:B------:R-:W-:Y:S05]  /*a220*/  BRA `(.L_x_158) ;  /* 0xffffff8800d47947 */ /* 0x000fea000383ffff */
.L_x_44:
[----:B------:R-:W-:-:S07]  /*a230*/  MOV R0, UR5 ;  /* 0x0000000500007c02 */ /* 0x000fce0008000f00 */
.L_x_159:
[----:B-1----:R1:W2:Y:S02]  /*a240*/  SYNCS.PHASECHK.TRANS64.TRYWAIT P0, [R0+URZ], R3 ;  /* 0x00000003000075a7 */ /* 0x0022a400080011ff */
[----:B--2---:R-:W-:Y:S05]  /*a250*/  @!P0 NANOSLEEP.SYNCS 0x989680 ;  /* 0x009896800000895d */ /* 0x004fea0003900000 */
[----:B------:R-:W2:Y:S02]  /*a260*/  @!P0 SYNCS.PHASECHK.TRANS64 P0, [R0+URZ], R3 ;  /* 0x00000003000085a7 */ /* 0x000ea400080010ff */
[----:B--2---:R-:W-:Y:S05]  /*a270*/  @!P0 BRA `(.L_x_159) ;  /* 0xfffffffc00f08947 */ /* 0x004fea000383ffff */
[----:B------:R-:W-:Y:S05]  /*a280*/  BRA `(.L_x_160) ;  /* 0xffffff8800e07947 */ /* 0x000fea000383ffff */
.L_x_45:
[----:B------:R-:W-:-:S07]  /*a290*/  MOV R0, UR5 ;  /* 0x0000000500007c02 */ /* 0x000fce0008000f00 */
.L_x_161:
[----:B-1----:R1:W2:Y:S02]  /*a2a0*/  SYNCS.PHASECHK.TRANS64.TRYWAIT P0, [R0+URZ], R3 ;  /* 0x00000003000075a7 */ /* 0x0022a400080011ff */
[----:B--2---:R-:W-:Y:S05]  /*a2b0*/  @!P0 NANOSLEEP.SYNCS 0x989680 ;  /* 0x009896800000895d */ /* 0x004fea0003900000 */
[----:B------:R-:W2:Y:S02]  /*a2c0*/  @!P0 SYNCS.PHASECHK.TRANS64 P0, [R0+URZ], R3 ;  /* 0x00000003000085a7 */ /* 0x000ea400080010ff */
[----:B--2---:R-:W-:Y:S05]  /*a2d0*/  @!P0 BRA `(.L_x_161) ;  /* 0xfffffffc00f08947 */ /* 0x004fea000383ffff */
[----:B------:R-:W-:Y:S05]  /*a2e0*/  BRA `(.L_x_162) ;  /* 0xffffff8800ec7947 */ /* 0x000fea000383ffff */
.L_x_46:
[----:B------:R-:W-:-:S07]  /*a2f0*/  MOV R0, UR5 ;  /* 0x0000000500007c02 */ /* 0x000fce0008000f00 */
.L_x_163:
[----:B-1----:R1:W2:Y:S02]  /*a300*/  SYNCS.PHASECHK.TRANS64.TRYWAIT P0, [R0+URZ], R3 ;  /* 0x00000003000075a7 */ /* 0x0022a400080011ff */
[----:B--2---:R-:W-:Y:S05]  /*a310*/  @!P0 NANOSLEEP.SYNCS 0x989680 ;  /* 0x009896800000895d */ /* 0x004fea0003900000 */
[----:B------:R-:W2:Y:S02]  /*a320*/  @!P0 SYNCS.PHASECHK.TRANS64 P0, [R0+URZ], R3 ;  /* 0x00000003000085a7 */ /* 0x000ea400080010ff */
[----:B--2---:R-:W-:Y:S05]  /*a330*/  @!P0 BRA `(.L_x_163) ;  /* 0xfffffffc00f08947 */ /* 0x004fea000383ffff */
[----:B------:R-:W-:Y:S05]  /*a340*/  BRA `(.L_x_164) ;  /* 0xffffff8800f87947 */ /* 0x000fea000383ffff */
.L_x_47:
[----:B------:R-:W-:-:S07]  /*a350*/  MOV R0, UR5 ;  /* 0x0000000500007c02 */ /* 0x000fce0008000f00 */
.L_x_165:
[----:B-1----:R1:W2:Y:S02]  /*a360*/  SYNCS.PHASECHK.TRANS64.TRYWAIT P0, [R0+URZ], R3 ;  /* 0x00000003000075a7 */ /* 0x0022a400080011ff */
[----:B--2---:R-:W-:Y:S05]  /*a370*/  @!P0 NANOSLEEP.SYNCS 0x989680 ;  /* 0x009896800000895d */ /* 0x004fea0003900000 */
[----:B------:R-:W2:Y:S02]  /*a380*/  @!P0 SYNCS.PHASECHK.TRANS64 P0, [R0+URZ], R3 ;  /* 0x00000003000085a7 */ /* 0x000ea400080010ff */
[----:B--2---:R-:W-:Y:S05]  /*a390*/  @!P0 BRA `(.L_x_165) ;  /* 0xfffffffc00f08947 */ /* 0x004fea000383ffff */
[----:B------:R-:W-:Y:S05]  /*a3a0*/  BRA `(.L_x_166) ;  /* 0xffffff8c00047947 */ /* 0x000fea000383ffff */
.L_x_48:
[----:B------:R-:W-:-:S07]  /*a3b0*/  MOV R0, UR5 ;  /* 0x0000000500007c02 */ /* 0x000fce0008000f00 */
.L_x_167:
[----:B-1----:R1:W2:Y:S02]  /*a3c0*/  SYNCS.PHASECHK.TRANS64.TRYWAIT P0, [R0+URZ], R3 ;  /* 0x00000003000075a7 */ /* 0x0022a400080011ff */
[----:B--2---:R-:W-:Y:S05]  /*a3d0*/  @!P0 NANOSLEEP.SYNCS 0x989680 ;  /* 0x009896800000895d */ /* 0x004fea0003900000 */
[----:B------:R-:W2:Y:S02]  /*a3e0*/  @!P0 SYNCS.PHASECHK.TRANS64 P0, [R0+URZ], R3 ;  /* 0x00000003000085a7 */ /* 0x000ea400080010ff */
[----:B--2---:R-:W-:Y:S05]  /*a3f0*/  @!P0 BRA `(.L_x_167) ;  /* 0xfffffffc00f08947 */ /* 0x004fea000383ffff */
[----:B------:R-:W-:Y:S05]  /*a400*/  BRA `(.L_x_168) ;  /* 0xffffff8c00107947 */ /* 0x000fea000383ffff */
.L_x_49:
[----:B------:R-:W-:-:S07]  /*a410*/  MOV R0, UR5 ;  /* 0x0000000500007c02 */ /* 0x000fce0008000f00 */
.L_x_169:
[----:B-1----:R1:W2:Y:S02]  /*a420*/  SYNCS.PHASECHK.TRANS64.TRYWAIT P0, [R0+URZ], R3 ;  /* 0x00000003000075a7 */ /* 0x0022a400080011ff */
[----:B--2---:R-:W-:Y:S05]  /*a430*/  @!P0 NANOSLEEP.SYNCS 0x989680 ;  /* 0x009896800000895d */ /* 0x004fea0003900000 */
[----:B------:R-:W2:Y:S02]  /*a440*/  @!P0 SYNCS.PHASECHK.TRANS64 P0, [R0+URZ], R3 ;  /* 0x00000003000085a7 */ /* 0x000ea400080010ff */
[----:B--2---:R-:W-:Y:S05]  /*a450*/  @!P0 BRA `(.L_x_169) ;  /* 0xfffffffc00f08947 */ /* 0x004fea000383ffff */
[----:B------:R-:W-:Y:S05]  /*a460*/  BRA `(.L_x_170) ;  /* 0xffffff8c001c7947 */ /* 0x000fea000383ffff */
.L_x_52:
[----:B-1----:R1:W2:Y:S02]  /*a470*/  SYNCS.PHASECHK.TRANS64.TRYWAIT P0, [R2+URZ+0x130], R5 ;  /* 0x00013005020075a7 */ /* 0x0022a400080011ff */
[----:B--2---:R-:W-:Y:S05]  /*a480*/  @!P0 NANOSLEEP.SYNCS 0x989680 ;  /* 0x009896800000895d */ /* 0x004fea0003900000 */
[----:B------:R-:W2:Y:S02]  /*a490*/  @!P0 SYNCS.PHASECHK.TRANS64 P0, [R2+URZ+0x130], R5 ;  /* 0x00013005020085a7 */ /* 0x000ea400080010ff */
[----:B--2---:R-:W-:Y:S05]  /*a4a0*/  @!P0 BRA `(.L_x_52) ;  /* 0xfffffffc00f08947 */ /* 0x004fea000383ffff */
[----:B------:R-:W-:Y:S05]  /*a4b0*/  BRA `(.L_x_171) ;  /* 0xffffff8c00807947 */ /* 0x000fea000383ffff */
.L_x_53:
[----:B------:R-:W-:-:S07]  /*a4c0*/  MOV R2, UR4 ;  /* 0x0000000400027c02 */ /* 0x000fce0008000f00 */
.L_x_172:
[----:B-1----:R1:W2:Y:S02]  /*a4d0*/  SYNCS.PHASECHK.TRANS64.TRYWAIT P0, [R2+URZ+0xe0], R5 ;  /* 0x0000e005020075a7 */ /* 0x0022a400080011ff */
[----:B--2---:R-:W-:Y:S05]  /*a4e0*/  @!P0 NANOSLEEP.SYNCS 0x989680 ;  /* 0x009896800000895d */ /* 0x004fea0003900000 */
[----:B------:R-:W2:Y:S02]  /*a4f0*/  @!P0 SYNCS.PHASECHK.TRANS64 P0, [R2+URZ+0xe0], R5 ;  /* 0x0000e005020085a7 */ /* 0x000ea400080010ff */
[----:B--2---:R-:W-:Y:S05]  /*a500*/  @!P0 BRA `(.L_x_172) ;  /* 0xfffffffc00f08947 */ /* 0x004fea000383ffff */
[----:B------:R-:W-:Y:S05]  /*a510*/  BRA `(.L_x_173) ;  /* 0xffffff8c00907947 */ /* 0x000fea000383ffff */
.L_x_54:
[----:B-1----:R1:W2:Y:S02]  /*a520*/  SYNCS.PHASECHK.TRANS64.TRYWAIT P1, [R2+URZ+0xd0], R5 ;  /* 0x0000d005020075a7 */ /* 0x0022a400080211ff */
[----:B--2---:R-:W-:Y:S05]  /*a530*/  @!P1 NANOSLEEP.SYNCS 0x989680 ;  /* 0x009896800000995d */ /* 0x004fea0003900000 */
[----:B------:R-:W2:Y:S02]  /*a540*/  @!P1 SYNCS.PHASECHK.TRANS64 P1, [R2+URZ+0xd0], R5 ;  /* 0x0000d005020095a7 */ /* 0x000ea400080210ff */
[----:B--2---:R-:W-:Y:S05]  /*a550*/  @!P1 BRA `(.L_x_54) ;  /* 0xfffffffc00f09947 */ /* 0x004fea000383ffff */
[----:B------:R-:W-:Y:S05]  /*a560*/  BRA `(.L_x_174) ;  /* 0xffffff8c00c07947 */ /* 0x000fea000383ffff */
.L_x_57:
[----:B------:R-:W-:-:S07]  /*a570*/  MOV R0, UR4 ;  /* 0x0000000400007c02 */ /* 0x000fce0008000f00 */
.L_x_175:
[----:B-1----:R1:W2:Y:S02]  /*a580*/  SYNCS.PHASECHK.TRANS64.TRYWAIT P0, [R0+URZ+0xe0], R3 ;  /* 0x0000e003000075a7 */ /* 0x0022a400080011ff */
[----:B--2---:R-:W-:Y:S05]  /*a590*/  @!P0 NANOSLEEP.SYNCS 0x989680 ;  /* 0x009896800000895d */ /* 0x004fea0003900000 */
[----:B------:R-:W2:Y:S02]  /*a5a0*/  @!P0 SYNCS.PHASECHK.TRANS64 P0, [R0+URZ+0xe0], R3 ;  /* 0x0000e003000085a7 */ /* 0x000ea400080010ff */
[----:B--2---:R-:W-:Y:S05]  /*a5b0*/  @!P0 BRA `(.L_x_175) ;  /* 0xfffffffc00f08947 */ /* 0x004fea000383ffff */
[----:B------:R-:W-:Y:S05]  /*a5c0*/  BRA `(.L_x_56) ;  /* 0xffffff9000147947 */ /* 0x000fea000383ffff */
.L_x_66:
[----:B-1----:R-:W-:-:S04]  /*a5d0*/  MOV R0, UR5 ;  /* 0x0000000500007c02 */ /* 0x002fc80008000f00 */
[----:B------:R1:W2:Y:S03]  /*a5e0*/  SYNCS.PHASECHK.TRANS64.TRYWAIT P0, [R0+URZ+0x8], R7 ;  /* 0x00000807000075a7 */ /* 0x0002a600080011ff */
[----:B--2---:R-:W-:Y:S05]  /*a5f0*/  @!P0 NANOSLEEP.SYNCS 0x989680 ;  /* 0x009896800000895d */ /* 0x004fea0003900000 */
[----:B------:R-:W2:Y:S02]  /*a600*/  @!P0 SYNCS.PHASECHK.TRANS64 P0, [R0+URZ+0x8], R7 ;  /* 0x00000807000085a7 */ /* 0x000ea400080010ff */
[----:B--2---:R-:W-:Y:S05]  /*a610*/  @!P0 BRA `(.L_x_66) ;  /* 0xfffffffc00ec8947 */ /* 0x004fea000383ffff */
[----:B------:R-:W-:Y:S05]  /*a620*/  BRA `(.L_x_65) ;  /* 0xffffff9000cc7947 */ /* 0x000fea000383ffff */
.L_x_68:
[----:B------:R-:W-:Y:S01]  /*a630*/  BSSY B0, `(.L_x_176) ;  /* 0x0000006000007945 */ /* 0x000fe20003800000 */
[----:B------:R-:W-:-:S07]  /*a640*/  MOV R15, 0xffffffff ;  /* 0xffffffff000f7802 */ /* 0x000fce0000000f00 */
[----:B-1---5:R-:W-:Y:S05]  /*a650*/  WARPSYNC.COLLECTIVE R15, `(.L_x_177) ;  /* 0x000000000f0c7348 */ /* 0x022fea0003c00000 */
[----:B------:R-:W-:Y:S02]  /*a660*/  ELECT P6, UR79, PT ;  /* 0x00000000004f782f */ /* 0x000fe400038c0000 */
[----:B------:R-:W-:Y:S01]  /*a670*/  MOV R14, UR79 ;  /* 0x0000004f000e7c02 */ /* 0x000fe20008000f00 */
[----:B-1---5:R-:W-:Y:S10]  /*a680*/  ENDCOLLECTIVE ;  /* 0x000000000000791b */ /* 0x022ff40003800000 */
.L_x_177:
[----:B------:R-:W-:Y:S05]  /*a690*/  BSYNC B0 ;  /* 0x0000000000007941 */ /* 0x000fea0003800000 */
.L_x_176:
[----:B------:R-:W-:Y:S01]  /*a6a0*/  PLOP3.LUT P0, PT, P6, PT, PT, 0x80, 0x8 ;  /* 0x000000000008781c */ /* 0x000fe2000370f070 */
[----:B------:R-:W-:-:S12]  /*a6b0*/  BRA `(.L_x_178) ;  /* 0xffffff9000f87947 */ /* 0x000fd8000383ffff */
.L_x_70:
[----:B-1----:R-:W-:-:S04]  /*a6c0*/  MOV R0, UR5 ;  /* 0x0000000500007c02 */ /* 0x002fc80008000f00 */
[----:B------:R1:W2:Y:S03]  /*a6d0*/  SYNCS.PHASECHK.TRANS64.TRYWAIT P0, [R0+URZ+0x8], R5 ;  /* 0x00000805000075a7 */ /* 0x0002a600080011ff */
[----:B--2---:R-:W-:Y:S05]  /*a6e0*/  @!P0 NANOSLEEP.SYNCS 0x989680 ;  /* 0x009896800000895d */ /* 0x004fea0003900000 */
[----:B------:R-:W2:Y:S02]  /*a6f0*/  @!P0 SYNCS.PHASECHK.TRANS64 P0, [R0+URZ+0x8], R5 ;  /* 0x00000805000085a7 */ /* 0x000ea400080010ff */
[----:B--2---:R-:W-:Y:S05]  /*a700*/  @!P0 BRA `(.L_x_70) ;  /* 0xfffffffc00ec8947 */ /* 0x004fea000383ffff */
[----:B------:R-:W-:Y:S05]  /*a710*/  BRA `(.L_x_69) ;  /* 0xffffff9000fc7947 */ /* 0x000fea000383ffff */
.L_x_71:
[----:B-1----:R1:W2:Y:S02]  /*a720*/  SYNCS.PHASECHK.TRANS64.TRYWAIT P0, [R0+URZ+0xd0], R5 ;  /* 0x0000d005000075a7 */ /* 0x0022a400080011ff */
[----:B--2---:R-:W-:Y:S05]  /*a730*/  @!P0 NANOSLEEP.SYNCS 0x989680 ;  /* 0x009896800000895d */ /* 0x004fea0003900000 */
[----:B------:R-:W2:Y:S02]  /*a740*/  @!P0 SYNCS.PHASECHK.TRANS64 P0, [R0+URZ+0xd0], R5 ;  /* 0x0000d005000085a7 */ /* 0x000ea400080010ff */
[----:B--2---:R-:W-:Y:S05]  /*a750*/  @!P0 BRA `(.L_x_71) ;  /* 0xfffffffc00f08947 */ /* 0x004fea000383ffff */
[----:B------:R-:W-:Y:S05]  /*a760*/  BRA `(.L_x_179) ;  /* 0xffffff9400e87947 */ /* 0x000fea000383ffff */
.L_x_73:
[----:B------:R-:W-:-:S07]  /*a770*/  MOV R0, UR31 ;  /* 0x0000001f00007c02 */ /* 0x000fce0008000f00 */
.L_x_180:
[----:B-1----:R1:W2:Y:S02]  /*a780*/  SYNCS.PHASECHK.TRANS64.TRYWAIT P0, [R0+URZ+0x110], R5 ;  /* 0x00011005000075a7 */ /* 0x0022a400080011ff */
[----:B--2---:R-:W-:Y:S05]  /*a790*/  @!P0 NANOSLEEP.SYNCS 0x989680 ;  /* 0x009896800000895d */ /* 0x004fea0003900000 */
[----:B------:R-:W2:Y:S02]  /*a7a0*/  @!P0 SYNCS.PHASECHK.TRANS64 P0, [R0+URZ+0x110], R5 ;  /* 0x00011005000085a7 */ /* 0x000ea400080010ff */
[----:B--2---:R-:W-:Y:S05]  /*a7b0*/  @!P0 BRA `(.L_x_180) ;  /* 0xfffffffc00f08947 */ /* 0x004fea000383ffff */
[----:B------:R-:W-:Y:S05]  /*a7c0*/  BRA `(.L_x_181) ;  /* 0xffffff9800347947 */ /* 0x000fea000383ffff */
.L_x_76:
[----:B------:R-:W-:Y:S07]  /*a7d0*/  MOV R0, UR5 ;  /* 0x0000000500007c02 */ /* 0x000fee0008000f00 */
.L_x_182:
[----:B-1----:R1:W2:Y:S02]  /*a7e0*/  SYNCS.PHASECHK.TRANS64.TRYWAIT P0, [R0+URZ], R5 ;  /* 0x00000005000075a7 */ /* 0x0022a400080011ff */
[----:B--2---:R-:W-:Y:S05]  /*a7f0*/  @!P0 NANOSLEEP.SYNCS 0x989680 ;  /* 0x009896800000895d */ /* 0x004fea0003900000 */
[----:B------:R-:W2:Y:S02]  /*a800*/  @!P0 SYNCS.PHASECHK.TRANS64 P0, [R0+URZ], R5 ;  /* 0x00000005000085a7 */ /* 0x000ea400080010ff */
[----:B--2---:R-:W-:Y:S05]  /*a810*/  @!P0 BRA `(.L_x_182) ;  /* 0xfffffffc00f08947 */ /* 0x004fea000383ffff */
[----:B------:R-:W-:Y:S05]  /*a820*/  BRA `(.L_x_75) ;  /* 0xffffff9800487947 */ /* 0x000fea000383ffff */
.L_x_80:
[----:B-1----:R-:W-:-:S07]  /*a830*/  MOV R0, UR4 ;  /* 0x0000000400007c02 */ /* 0x002fce0008000f00 */
.L_x_183:
[----:B-1----:R1:W2:Y:S02]  /*a840*/  SYNCS.PHASECHK.TRANS64.TRYWAIT P0, [R0+URZ], R3 ;  /* 0x00000003000075a7 */ /* 0x0022a400080011ff */
[----:B--2---:R-:W-:Y:S05]  /*a850*/  @!P0 NANOSLEEP.SYNCS 0x989680 ;  /* 0x009896800000895d */ /* 0x004fea0003900000 */
[----:B------:R-:W2:Y:S02]  /*a860*/  @!P0 SYNCS.PHASECHK.TRANS64 P0, [R0+URZ], R3 ;  /* 0x00000003000085a7 */ /* 0x000ea400080010ff */
[----:B--2---:R-:W-:Y:S05]  /*a870*/  @!P0 BRA `(.L_x_183) ;  /* 0xfffffffc00f08947 */ /* 0x004fea000383ffff */
[----:B------:R-:W-:Y:S05]  /*a880*/  BRA `(.L_x_184) ;  /* 0xffffff9c003c7947 */ /* 0x000fea000383ffff */
.L_x_81:
[----:B------:R-:W-:-:S07]  /*a890*/  MOV R0, UR5 ;  /* 0x0000000500007c02 */ /* 0x000fce0008000f00 */
.L_x_185:
[----:B-1----:R1:W2:Y:S02]  /*a8a0*/  SYNCS.PHASECHK.TRANS64.TRYWAIT P0, [R0+URZ], R3 ;  /* 0x00000003000075a7 */ /* 0x0022a400080011ff */
[----:B--2---:R-:W-:Y:S05]  /*a8b0*/  @!P0 NANOSLEEP.SYNCS 0x989680 ;  /* 0x009896800000895d */ /* 0x004fea0003900000 */
[----:B------:R-:W2:Y:S02]  /*a8c0*/  @!P0 SYNCS.PHASECHK.TRANS64 P0, [R0+URZ], R3 ;  /* 0x00000003000085a7 */ /* 0x000ea400080010ff */
[----:B--2---:R-:W-:Y:S05]  /*a8d0*/  @!P0 BRA `(.L_x_185) ;  /* 0xfffffffc00f08947 */ /* 0x004fea000383ffff */
[----:B------:R-:W-:Y:S05]  /*a8e0*/  BRA `(.L_x_186) ;  /* 0xffffff9c00487947 */ /* 0x000fea000383ffff */
.L_x_82:
[----:B------:R-:W-:-:S07]  /*a8f0*/  MOV R0, UR5 ;  /* 0x0000000500007c02 */ /* 0x000fce0008000f00 */
.L_x_187:
[----:B-1----:R1:W2:Y:S02]  /*a900*/  SYNCS.PHASECHK.TRANS64.TRYWAIT P0, [R0+URZ], R3 ;  /* 0x00000003000075a7 */ /* 0x0022a400080011ff */
[----:B--2---:R-:W-:Y:S05]  /*a910*/  @!P0 NANOSLEEP.SYNCS 0x989680 ;  /* 0x009896800000895d */ /* 0x004fea0003900000 */
[----:B------:R-:W2:Y:S02]  /*a920*/  @!P0 SYNCS.PHASECHK.TRANS64 P0, [R0+URZ], R3 ;  /* 0x00000003000085a7 */ /* 0x000ea400080010ff */
[----:B--2---:R-:W-:Y:S05]  /*a930*/  @!P0 BRA `(.L_x_187) ;  /* 0xfffffffc00f08947 */ /* 0x004fea000383ffff */
[----:B------:R-:W-:Y:S05]  /*a940*/  BRA `(.L_x_188) ;  /* 0xffffff9c00547947 */ /* 0x000fea000383ffff */
.L_x_85:
[----:B------:R-:W-:-:S07]  /*a950*/  MOV R0, UR26 ;  /* 0x0000001a00007c02 */ /* 0x000fce0008000f00 */
.L_x_189:
[----:B-1----:R1:W2:Y:S02]  /*a960*/  SYNCS.PHASECHK.TRANS64.TRYWAIT P1, [R0+URZ+0x150], R3 ;  /* 0x00015003000075a7 */ /* 0x0022a400080211ff */
[----:B--2---:R-:W-:Y:S05]  /*a970*/  @!P1 NANOSLEEP.SYNCS 0x989680 ;  /* 0x009896800000995d */ /* 0x004fea0003900000 */
[----:B------:R-:W2:Y:S02]  /*a980*/  @!P1 SYNCS.PHASECHK.TRANS64 P1, [R0+URZ+0x150], R3 ;  /* 0x00015003000095a7 */ /* 0x000ea400080210ff */
[----:B--2---:R-:W-:Y:S05]  /*a990*/  @!P1 BRA `(.L_x_189) ;  /* 0xfffffffc00f09947 */ /* 0x004fea000383ffff */
[----:B------:R-:W-:Y:S05]  /*a9a0*/  BRA `(.L_x_190) ;  /* 0xffffff9c00a07947 */ /* 0x000fea000383ffff */
.L_x_90:
[----:B--2---:R2:W3:Y:S02]  /*a9b0*/  SYNCS.PHASECHK.TRANS64.TRYWAIT P0, [R12+URZ+0xd0], R9 ;  /* 0x0000d0090c0075a7 */ /* 0x0044e400080011ff */
[----:B---3--:R-:W-:Y:S05]  /*a9c0*/  @!P0 NANOSLEEP.SYNCS 0x989680 ;  /* 0x009896800000895d */ /* 0x008fea0003900000 */
[----:B------:R-:W3:Y:S02]  /*a9d0*/  @!P0 SYNCS.PHASECHK.TRANS64 P0, [R12+URZ+0xd0], R9 ;  /* 0x0000d0090c0085a7 */ /* 0x000ee400080010ff */
[----:B---3--:R-:W-:Y:S05]  /*a9e0*/  @!P0 BRA `(.L_x_90) ;  /* 0xfffffffc00f08947 */ /* 0x008fea000383ffff */
[----:B------:R-:W-:Y:S05]  /*a9f0*/  BRA `(.L_x_191) ;  /* 0xffffffa000d87947 */ /* 0x000fea000383ffff */
.L_x_93:
[----:B------:R-:W-:Y:S07]  /*aa00*/  MOV R0, UR21 ;  /* 0x0000001500007c02 */ /* 0x000fee0008000f00 */
.L_x_192:
[----:B--2---:R2:W3:Y:S02]  /*aa10*/  SYNCS.PHASECHK.TRANS64.TRYWAIT P2, [R0+URZ+0xc8], R11 ;  /* 0x0000c80b000075a7 */ /* 0x0044e400080411ff */
[----:B---3--:R-:W-:Y:S05]  /*aa20*/  @!P2 NANOSLEEP.SYNCS 0x989680 ;  /* 0x009896800000a95d */ /* 0x008fea0003900000 */
[----:B------:R-:W3:Y:S02]  /*aa30*/  @!P2 SYNCS.PHASECHK.TRANS64 P2, [R0+URZ+0xc8], R11 ;  /* 0x0000c80b0000a5a7 */ /* 0x000ee400080410ff */
[----:B---3--:R-:W-:Y:S05]  /*aa40*/  @!P2 BRA `(.L_x_192) ;  /* 0xfffffffc00f0a947 */ /* 0x008fea000383ffff */
[----:B------:R-:W-:Y:S05]  /*aa50*/  BRA `(.L_x_92) ;  /* 0xffffffa800407947 */ /* 0x000fea000383ffff */
.L_x_96:
[----:B--2---:R-:W-:Y:S07]  /*aa60*/  MOV R0, UR21 ;  /* 0x0000001500007c02 */ /* 0x004fee0008000f00 */
.L_x_193:
[----:B--2---:R2:W3:Y:S02]  /*aa70*/  SYNCS.PHASECHK.TRANS64.TRYWAIT P0, [R0+URZ+0xa0], R9 ;  /* 0x0000a009000075a7 */ /* 0x0044e400080011ff */
[----:B---3--:R-:W-:Y:S05]  /*aa80*/  @!P0 NANOSLEEP.SYNCS 0x989680 ;  /* 0x009896800000895d */ /* 0x008fea0003900000 */
[----:B------:R-:W3:Y:S02]  /*aa90*/  @!P0 SYNCS.PHASECHK.TRANS64 P0, [R0+URZ+0xa0], R9 ;  /* 0x0000a009000085a7 */ /* 0x000ee400080010ff */
[----:B---3--:R-:W-:Y:S05]  /*aaa0*/  @!P0 BRA `(.L_x_193) ;  /* 0xfffffffc00f08947 */ /* 0x008fea000383ffff */
[----:B------:R-:W-:Y:S05]  /*aab0*/  BRA `(.L_x_194) ;  /* 0xffffffa8009c7947 */ /* 0x000fea000383ffff */
.L_x_97:
[----:B------:R-:W-:Y:S07]  /*aac0*/  MOV R0, UR21 ;  /* 0x0000001500007c02 */ /* 0x000fee0008000f00 */
.L_x_195:
[----:B--2---:R2:W3:Y:S02]  /*aad0*/  SYNCS.PHASECHK.TRANS64.TRYWAIT P0, [R0+URZ+0xa8], R9 ;  /* 0x0000a809000075a7 */ /* 0x0044e400080011ff */
[----:B---3--:R-:W-:Y:S05]  /*aae0*/  @!P0 NANOSLEEP.SYNCS 0x989680 ;  /* 0x009896800000895d */ /* 0x008fea0003900000 */
[----:B------:R-:W3:Y:S02]  /*aaf0*/  @!P0 SYNCS.PHASECHK.TRANS64 P0, [R0+URZ+0xa8], R9 ;  /* 0x0000a809000085a7 */ /* 0x000ee400080010ff */
[----:B---3--:R-:W-:Y:S05]  /*ab00*/  @!P0 BRA `(.L_x_195) ;  /* 0xfffffffc00f08947 */ /* 0x008fea000383ffff */
[----:B------:R-:W-:Y:S05]  /*ab10*/  BRA `(.L_x_196) ;  /* 0xffffffa800d47947 */ /* 0x000fea000383ffff */
.L_x_98:
[----:B------:R-:W-:Y:S07]  /*ab20*/  MOV R0, UR21 ;  /* 0x0000001500007c02 */ /* 0x000fee0008000f00 */
.L_x_197:
[----:B--2---:R2:W3:Y:S02]  /*ab30*/  SYNCS.PHASECHK.TRANS64.TRYWAIT P0, [R0+URZ+0xb0], R9 ;  /* 0x0000b009000075a7 */ /* 0x0044e400080011ff */
[----:B---3--:R-:W-:Y:S05]  /*ab40*/  @!P0 NANOSLEEP.SYNCS 0x989680 ;  /* 0x009896800000895d */ /* 0x008fea0003900000 */
[----:B------:R-:W3:Y:S02]  /*ab50*/  @!P0 SYNCS.PHASECHK.TRANS64 P0, [R0+URZ+0xb0], R9 ;  /* 0x0000b009000085a7 */ /* 0x000ee400080010ff */
[----:B---3--:R-:W-:Y:S05]  /*ab60*/  @!P0 BRA `(.L_x_197) ;  /* 0xfffffffc00f08947 */ /* 0x008fea000383ffff */
[----:B------:R-:W-:Y:S05]  /*ab70*/  BRA `(.L_x_198) ;  /* 0xffffffac00187947 */ /* 0x000fea000383ffff */
.L_x_99:
[----:B------:R-:W-:Y:S07]  /*ab80*/  MOV R0, UR21 ;  /* 0x0000001500007c02 */ /* 0x000fee0008000f00 */
.L_x_199:
[----:B--2---:R2:W3:Y:S02]  /*ab90*/  SYNCS.PHASECHK.TRANS64.TRYWAIT P0, [R0+URZ+0xb8], R9 ;  /* 0x0000b809000075a7 */ /* 0x0044e400080011ff */
[----:B---3--:R-:W-:Y:S05]  /*aba0*/  @!P0 NANOSLEEP.SYNCS 0x989680 ;  /* 0x009896800000895d */ /* 0x008fea0003900000 */
[----:B------:R-:W3:Y:S02]  /*abb0*/  @!P0 SYNCS.PHASECHK.TRANS64 P0, [R0+URZ+0xb8], R9 ;  /* 0x0000b809000085a7 */ /* 0x000ee400080010ff */
[----:B---3--:R-:W-:Y:S05]  /*abc0*/  @!P0 BRA `(.L_x_199) ;  /* 0xfffffffc00f08947 */ /* 0x008fea000383ffff */
[----:B------:R-:W-:Y:S05]  /*abd0*/  BRA `(.L_x_200) ;  /* 0xffffffac00587947 */ /* 0x000fea000383ffff */
.L_x_101:
[----:B------:R-:W-:-:S07]  /*abe0*/  MOV R0, UR21 ;  /* 0x0000001500007c02 */ /* 0x000fce0008000f00 */
.L_x_201:
[----:B---3--:R3:W4:Y:S02]  /*abf0*/  SYNCS.PHASECHK.TRANS64.TRYWAIT P0, [R0+URZ+0xa0], R3 ;  /* 0x0000a003000075a7 */ /* 0x00872400080011ff */
[----:B----4-:R-:W-:Y:S05]  /*ac00*/  @!P0 NANOSLEEP.SYNCS 0x989680 ;  /* 0x009896800000895d */ /* 0x010fea0003900000 */
[----:B------:R-:W4:Y:S02]  /*ac10*/  @!P0 SYNCS.PHASECHK.TRANS64 P0, [R0+URZ+0xa0], R3 ;  /* 0x0000a003000085a7 */ /* 0x000f2400080010ff */
[----:B----4-:R-:W-:Y:S05]  /*ac20*/  @!P0 BRA `(.L_x_201) ;  /* 0xfffffffc00f08947 */ /* 0x010fea000383ffff */
[----:B------:R-:W-:Y:S05]  /*ac30*/  BRA `(.L_x_202) ;  /* 0xffffffac00d07947 */ /* 0x000fea000383ffff */
.L_x_102:
[----:B---3--:R-:W-:-:S07]  /*ac40*/  MOV R0, UR21 ;  /* 0x0000001500007c02 */ /* 0x008fce0008000f00 */
.L_x_203:
[----:B---3--:R3:W4:Y:S02]  /*ac50*/  SYNCS.PHASECHK.TRANS64.TRYWAIT P0, [R0+URZ+0xa8], R3 ;  /* 0x0000a803000075a7 */ /* 0x00872400080011ff */
[----:B----4-:R-:W-:Y:S05]  /*ac60*/  @!P0 NANOSLEEP.SYNCS 0x989680 ;  /* 0x009896800000895d */ /* 0x010fea0003900000 */
[----:B------:R-:W4:Y:S02]  /*ac70*/  @!P0 SYNCS.PHASECHK.TRANS64 P0, [R0+URZ+0xa8], R3 ;  /* 0x0000a803000085a7 */ /* 0x000f2400080010ff */
[----:B----4-:R-:W-:Y:S05]  /*ac80*/  @!P0 BRA `(.L_x_203) ;  /* 0xfffffffc00f08947 */ /* 0x010fea000383ffff */
[----:B------:R-:W-:Y:S05]  /*ac90*/  BRA `(.L_x_204) ;  /* 0xffffffac00c07947 */ /* 0x000fea000383ffff */
.L_x_103:
[----:B---3--:R-:W-:-:S07]  /*aca0*/  MOV R0, UR21 ;  /* 0x0000001500007c02 */ /* 0x008fce0008000f00 */
.L_x_205:
[----:B---3--:R3:W4:Y:S02]  /*acb0*/  SYNCS.PHASECHK.TRANS64.TRYWAIT P0, [R0+URZ+0xb0], R3 ;  /* 0x0000b003000075a7 */ /* 0x00872400080011ff */
[----:B----4-:R-:W-:Y:S05]  /*acc0*/  @!P0 NANOSLEEP.SYNCS 0x989680 ;  /* 0x009896800000895d */ /* 0x010fea0003900000 */
[----:B------:R-:W4:Y:S02]  /*acd0*/  @!P0 SYNCS.PHASECHK.TRANS64 P0, [R0+URZ+0xb0], R3 ;  /* 0x0000b003000085a7 */ /* 0x000f2400080010ff */
[----:B----4-:R-:W-:Y:S05]  /*ace0*/  @!P0 BRA `(.L_x_205) ;  /* 0xfffffffc00f08947 */ /* 0x010fea000383ffff */
[----:B------:R-:W-:Y:S05]  /*acf0*/  BRA `(.L_x_206) ;  /* 0xffffffac00b07947 */ /* 0x000fea000383ffff */
.L_x_105:
[----:B--2---:R2:W3:Y:S02]  /*ad00*/  SYNCS.PHASECHK.TRANS64.TRYWAIT P0, [R3+URZ+0xd0], R0 ;  /* 0x0000d000030075a7 */ /* 0x0044e400080011ff */
[----:B---3--:R-:W-:Y:S05]  /*ad10*/  @!P0 NANOSLEEP.SYNCS 0x989680 ;  /* 0x009896800000895d */ /* 0x008fea0003900000 */
[----:B------:R-:W3:Y:S02]  /*ad20*/  @!P0 SYNCS.PHASECHK.TRANS64 P0, [R3+URZ+0xd0], R0 ;  /* 0x0000d000030085a7 */ /* 0x000ee400080010ff */
[----:B---3--:R-:W-:Y:S05]  /*ad30*/  @!P0 BRA `(.L_x_105) ;  /* 0xfffffffc00f08947 */ /* 0x008fea000383ffff */
[----:B------:R-:W-:Y:S05]  /*ad40*/  BRA `(.L_x_207) ;  /* 0xffffffb000747947 */ /* 0x000fea000383ffff */
.L_x_116:
[----:B-1----:R-:W-:Y:S04]  /*ad50*/  MOV R2, UR44 ;  /* 0x0000002c00027c02 */ /* 0x002fe80008000f00 */
[----:B------:R1:W2:Y:S03]  /*ad60*/  SYNCS.PHASECHK.TRANS64.TRYWAIT P0, [R2+URZ+0x80], R3 ;  /* 0x00008003020075a7 */ /* 0x0002a600080011ff */
[----:B--2---:R-:W-:Y:S05]  /*ad70*/  @!P0 NANOSLEEP.SYNCS 0x989680 ;  /* 0x009896800000895d */ /* 0x004fea0003900000 */
[----:B------:R-:W2:Y:S02]  /*ad80*/  @!P0 SYNCS.PHASECHK.TRANS64 P0, [R2+URZ+0x80], R3 ;  /* 0x00008003020085a7 */ /* 0x000ea400080010ff */
[----:B--2---:R-:W-:Y:S05]  /*ad90*/  @!P0 BRA `(.L_x_116) ;  /* 0xfffffffc00ec8947 */ /* 0x004fea000383ffff */
[----:B------:R-:W-:Y:S05]  /*ada0*/  BRA `(.L_x_115) ;  /* 0xffffffbc00c87947 */ /* 0x000fea000383ffff */
.L_x_118:
[----:B-1----:R1:W3:Y:S02]  /*adb0*/  SYNCS.PHASECHK.TRANS64.TRYWAIT P1, [R101+URZ+0xf0], R0 ;  /* 0x0000f000650075a7 */ /* 0x0022e400080211ff */
[----:B---3--:R-:W-:Y:S05]  /*adc0*/  @!P1 NANOSLEEP.SYNCS 0x989680 ;  /* 0x009896800000995d */ /* 0x008fea0003900000 */
[----:B------:R-:W3:Y:S02]  /*add0*/  @!P1 SYNCS.PHASECHK.TRANS64 P1, [R101+URZ+0xf0], R0 ;  /* 0x0000f000650095a7 */ /* 0x000ee400080210ff */
[----:B---3--:R-:W-:Y:S05]  /*ade0*/  @!P1 BRA `(.L_x_118) ;  /* 0xfffffffc00f09947 */ /* 0x008fea000383ffff */
[----:B------:R-:W-:Y:S05]  /*adf0*/  BRA `(.L_x_117) ;  /* 0xffffffbc00f07947 */ /* 0x000fea000383ffff */
.L_x_127:
[----:B---3--:R3:W4:Y:S02]  /*ae00*/  SYNCS.PHASECHK.TRANS64.TRYWAIT P0, [R3+URZ+0x80], R0 ;  /* 0x00008000030075a7 */ /* 0x00872400080011ff */
[----:B----4-:R-:W-:Y:S05]  /*ae10*/  @!P0 NANOSLEEP.SYNCS 0x989680 ;  /* 0x009896800000895d */ /* 0x010fea0003900000 */
[----:B------:R-:W4:Y:S02]  /*ae20*/  @!P0 SYNCS.PHASECHK.TRANS64 P0, [R3+URZ+0x80], R0 ;  /* 0x00008000030085a7 */ /* 0x000f2400080010ff */
[----:B----4-:R-:W-:Y:S05]  /*ae30*/  @!P0 BRA `(.L_x_127) ;  /* 0xfffffffc00f08947 */ /* 0x010fea000383ffff */
[----:B------:R-:W-:Y:S05]  /*ae40*/  BRA `(.L_x_126) ;  /* 0xffffffc800cc7947 */ /* 0x000fea000383ffff */
.L_x_135:
[----:B-1----:R1:W4:Y:S02]  /*ae50*/  SYNCS.PHASECHK.TRANS64.TRYWAIT P0, [R62+URZ+0x80], R5 ;  /* 0x000080053e0075a7 */ /* 0x00232400080011ff */
[----:B----4-:R-:W-:Y:S05]  /*ae60*/  @!P0 NANOSLEEP.SYNCS 0x989680 ;  /* 0x009896800000895d */ /* 0x010fea0003900000 */
[----:B------:R-:W4:Y:S02]  /*ae70*/  @!P0 SYNCS.PHASECHK.TRANS64 P0, [R62+URZ+0x80], R5 ;  /* 0x000080053e0085a7 */ /* 0x000f2400080010ff */
[----:B----4-:R-:W-:Y:S05]  /*ae80*/  @!P0 BRA `(.L_x_135) ;  /* 0xfffffffc00f08947 */ /* 0x010fea000383ffff */
[----:B------:R-:W-:Y:S05]  /*ae90*/  BRA `(.L_x_134) ;  /* 0xffffffd400cc7947 */ /* 0x000fea000383ffff */
.L_x_143:
[----:B-1----:R1:W4:Y:S02]  /*aea0*/  SYNCS.PHASECHK.TRANS64.TRYWAIT P0, [R62+URZ+0x80], R5 ;  /* 0x000080053e0075a7 */ /* 0x00232400080011ff */
[----:B----4-:R-:W-:Y:S05]  /*aeb0*/  @!P0 NANOSLEEP.SYNCS 0x989680 ;  /* 0x009896800000895d */ /* 0x010fea0003900000 */
[----:B------:R-:W4:Y:S02]  /*aec0*/  @!P0 SYNCS.PHASECHK.TRANS64 P0, [R62+URZ+0x80], R5 ;  /* 0x000080053e0085a7 */ /* 0x000f2400080010ff */
[----:B----4-:R-:W-:Y:S05]  /*aed0*/  @!P0 BRA `(.L_x_143) ;  /* 0xfffffffc00f08947 */ /* 0x010fea000383ffff */
[----:B------:R-:W-:Y:S05]  /*aee0*/  BRA `(.L_x_142) ;  /* 0xffffffe000c87947 */ /* 0x000fea000383ffff */
        .weak           $__internal_0_$__cuda_sm10x_tcgen05_guardrail_trap_col_being_dealloced_not_returned_by_alloc
        .type           $__internal_0_$__cuda_sm10x_tcgen05_guardrail_trap_col_being_dealloced_not_returned_by_alloc,@function
        .size           $__internal_0_$__cuda_sm10x_tcgen05_guardrail_trap_col_being_dealloced_not_returned_by_alloc,($__internal_1_$__cuda_sm10x_tcgen05_guardrail_trap_phase_invalid_during_alloc - $__internal_0_$__cuda_sm10x_tcgen05_guardrail_trap_col_being_dealloced_not_returned_by_alloc)
$__internal_0_$__cuda_sm10x_tcgen05_guardrail_trap_col_being_dealloced_not_returned_by_alloc:
[----:B------:R-:W-:Y:S05]  /*aef0*/  BPT.TRAP 0x1 ;  /* 0x000000040000795c */ /* 0x000fea0000300000 */
[----:B------:R-:W-:-:S04]  /*af00*/  HFMA2 R3, -RZ, RZ, 0, 0 ;  /* 0x00000000ff037431 */ /* 0x000fc800000001ff */
[----:B------:R-:W-:Y:S05]  /*af10*/  RET.REL.NODEC R2 `(_ZN7cutlass13device_kernelINS_4gemm6kernel13GemmUniversalIN4cute5tupleIJiiiiEEENS1_10collective13CollectiveMmaINS1_35MainloopSm100TmaUmmaWarpSpecializedILi8ELi2ELi4ENS5_IJNS4_1CILi4EEESB_NSA_ILi1EEEEEEEENS5_IJNSA_ILi256EEENSA_ILi128EEENSA_ILi64EEEEEENS_10bfloat16_tENS5_IJlSC_lEEESJ_SK_NS4_8TiledMMAINS4_8MMA_AtomIJNS4_26SM100_MMA_F16BF16_2x1SM_SSISJ_SJ_fLi256ELi128ELNS4_4UMMA5MajorE0ELSP_0ELNSO_7ScaleInE0ELSQ_0EEEEEENS4_6LayoutINS5_IJSC_SC_SC_EEENS5_IJNSA_ILi0EEESV_SV_EEEEENS5_IJNS4_10UnderscoreESY_SY_EEEEENS4_28SM100_TMA_2SM_LOAD_MULTICASTENS4_14ComposedLayoutINS4_7SwizzleILi3ELi4ELi3EEENS4_18smem_ptr_flag_bitsILi16EEENST_INS5_IJNSA_ILi8EEESH_EEENS5_IJSH_SC_EEEEEEEvNS4_8identityES11_S1B_vS1C_EENS_8epilogue10collective18CollectiveEpilogueINS1E_23Sm100TmaWarpSpecializedILi4ELi2ELi32ELb1ELb0EEEJNS5_IJSG_SG_SH_EEENS5_IJNST_ISG_SC_EENST_INSA_ILi32EEESC_EEEEESJ_SK_SJ_SK_NS1E_6fusion15FusionCallbacksIS1I_NS1O_17LinearCombinationISJ_fSJ_fLNS_15FloatRoundStyleE2EEES1J_S1N_JEEENS4_5SM1004TMEM4LOAD26SM100_TMEM_LOAD_32dp32b32xENS4_13SM90_TMA_LOADENS12_INS13_ILi2ELi4ELi3EEES16_NST_INS5_IJS17_S1L_EEENS5_IJS1L_SC_EEEEEEENS4_39AutoVectorizingCopyWithAssumedAlignmentILi128EEENS4_14SM90_TMA_STOREES23_S25_S25_EEEvvEEEEvNT_6ParamsE) ;  /* 0xffffff5002387950 */ /* 0x000fea0003c3ffff */
        .weak           $__internal_1_$__cuda_sm10x_tcgen05_guardrail_trap_phase_invalid_during_alloc
        .type           $__internal_1_$__cuda_sm10x_tcgen05_guardrail_trap_phase_invalid_during_alloc,@function
        .size           $__internal_1_$__cuda_sm10x_tcgen05_guardrail_trap_phase_invalid_during_alloc,($__internal_2_$__cuda_sm10x_tcgen05_guardrail_trap_unallocated_columns_being_dealloced - $__internal_1_$__cuda_sm10x_tcgen05_guardrail_trap_phase_invalid_during_alloc)
$__internal_1_$__cuda_sm10x_tcgen05_guardrail_trap_phase_invalid_during_alloc:
[----:B------:R-:W-:Y:S05]  /*af20*/  BPT.TRAP 0x1 ;  /* 0x000000040000795c */ /* 0x000fea0000300000 */
[----:B------:R-:W-:-:S04]  /*af30*/  MOV R5, 0x0 ;  /* 0x0000000000057802 */ /* 0x000fc80000000f00 */
[----:B------:R-:W-:Y:S05]  /*af40*/  RET.REL.NODEC R4 `(_ZN7cutlass13device_kernelINS_4gemm6kernel13GemmUniversalIN4cute5tupleIJiiiiEEENS1_10collective13CollectiveMmaINS1_35MainloopSm100TmaUmmaWarpSpecializedILi8ELi2ELi4ENS5_IJNS4_1CILi4EEESB_NSA_ILi1EEEEEEEENS5_IJNSA_ILi256EEENSA_ILi128EEENSA_ILi64EEEEEENS_10bfloat16_tENS5_IJlSC_lEEESJ_SK_NS4_8TiledMMAINS4_8MMA_AtomIJNS4_26SM100_MMA_F16BF16_2x1SM_SSISJ_SJ_fLi256ELi128ELNS4_4UMMA5MajorE0ELSP_0ELNSO_7ScaleInE0ELSQ_0EEEEEENS4_6LayoutINS5_IJSC_SC_SC_EEENS5_IJNSA_ILi0EEESV_SV_EEEEENS5_IJNS4_10UnderscoreESY_SY_EEEEENS4_28SM100_TMA_2SM_LOAD_MULTICASTENS4_14ComposedLayoutINS4_7SwizzleILi3ELi4ELi3EEENS4_18smem_ptr_flag_bitsILi16EEENST_INS5_IJNSA_ILi8EEESH_EEENS5_IJSH_SC_EEEEEEEvNS4_8identityES11_S1B_vS1C_EENS_8epilogue10collective18CollectiveEpilogueINS1E_23Sm100TmaWarpSpecializedILi4ELi2ELi32ELb1ELb0EEEJNS5_IJSG_SG_SH_EEENS5_IJNST_ISG_SC_EENST_INSA_ILi32EEESC_EEEEESJ_SK_SJ_SK_NS1E_6fusion15FusionCallbacksIS1I_NS1O_17LinearCombinationISJ_fSJ_fLNS_15FloatRoundStyleE2EEES1J_S1N_JEEENS4_5SM1004TMEM4LOAD26SM100_TMEM_LOAD_32dp32b32xENS4_13SM90_TMA_LOADENS12_INS13_ILi2ELi4ELi3EEES16_NST_INS5_IJS17_S1L_EEENS5_IJS1L_SC_EEEEEEENS4_39AutoVectorizingCopyWithAssumedAlignmentILi128EEENS4_14SM90_TMA_STOREES23_S25_S25_EEEvvEEEEvNT_6ParamsE) ;  /* 0xffffff50042c7950 */ /* 0x000fea0003c3ffff */
        .weak           $__internal_2_$__cuda_sm10x_tcgen05_guardrail_trap_unallocated_columns_being_dealloced
        .type           $__internal_2_$__cuda_sm10x_tcgen05_guardrail_trap_unallocated_columns_being_dealloced,@function
        .size           $__internal_2_$__cuda_sm10x_tcgen05_guardrail_trap_unallocated_columns_being_dealloced,(.L_x_209 - $__internal_2_$__cuda_sm10x_tcgen05_guardrail_trap_unallocated_columns_being_dealloced)
$__internal_2_$__cuda_sm10x_tcgen05_guardrail_trap_unallocated_columns_being_dealloced:
[----:B------:R-:W-:Y:S05]  /*af50*/  BPT.TRAP 0x1 ;  /* 0x000000040000795c */ /* 0x000fea0000300000 */
[----:B------:R-:W-:-:S04]  /*af60*/  HFMA2 R3, -RZ, RZ, 0, 0 ;  /* 0x00000000ff037431 */ /* 0x000fc800000001ff */
[----:B------:R-:W-:Y:S05]  /*af70*/  RET.REL.NODEC R2 `(_ZN7cutlass13device_kernelINS_4gemm6kernel13GemmUniversalIN4cute5tupleIJiiiiEEENS1_10collective13CollectiveMmaINS1_35MainloopSm100TmaUmmaWarpSpecializedILi8ELi2ELi4ENS5_IJNS4_1CILi4EEESB_NSA_ILi1EEEEEEEENS5_IJNSA_ILi256EEENSA_ILi128EEENSA_ILi64EEEEEENS_10bfloat16_tENS5_IJlSC_lEEESJ_SK_NS4_8TiledMMAINS4_8MMA_AtomIJNS4_26SM100_MMA_F16BF16_2x1SM_SSISJ_SJ_fLi256ELi128ELNS4_4UMMA5MajorE0ELSP_0ELNSO_7ScaleInE0ELSQ_0EEEEEENS4_6LayoutINS5_IJSC_SC_SC_EEENS5_IJNSA_ILi0EEESV_SV_EEEEENS5_IJNS4_10UnderscoreESY_SY_EEEEENS4_28SM100_TMA_2SM_LOAD_MULTICASTENS4_14ComposedLayoutINS4_7SwizzleILi3ELi4ELi3EEENS4_18smem_ptr_flag_bitsILi16EEENST_INS5_IJNSA_ILi8EEESH_EEENS5_IJSH_SC_EEEEEEEvNS4_8identityES11_S1B_vS1C_EENS_8epilogue10collective18CollectiveEpilogueINS1E_23Sm100TmaWarpSpecializedILi4ELi2ELi32ELb1ELb0EEEJNS5_IJSG_SG_SH_EEENS5_IJNST_ISG_SC_EENST_INSA_ILi32EEESC_EEEEESJ_SK_SJ_SK_NS1E_6fusion15FusionCallbacksIS1I_NS1O_17LinearCombinationISJ_fSJ_fLNS_15FloatRoundStyleE2EEES1J_S1N_JEEENS4_5SM1004TMEM4LOAD26SM100_TMEM_LOAD_32dp32b32xENS4_13SM90_TMA_LOADENS12_INS13_ILi2ELi4ELi3EEES16_NST_INS5_IJS17_S1L_EEENS5_IJS1L_SC_EEEEEEENS4_39AutoVectorizingCopyWithAssumedAlignmentILi128EEENS4_14SM90_TMA_STOREES23_S25_S25_EEEvvEEEEvNT_6ParamsE) ;  /* 0xffffff5002207950 */ /* 0x000fea0003c3ffff */
.L_x_208:
[----:B------:R-:W-:-:S00]  /*af80*/  BRA `(.L_x_208) ;  /* 0xfffffffc00fc7947 */ /* 0x000fc0000383ffff */
[----:B------:R-:W-:-:S00]  /*af90*/  NOP ;  /* 0x0000000000007918 */ /* 0x000fc00000000000 */
        /* <DEDUP_REMOVED lines=14> */
.L_x_209:


//--------------------- .nv.global.init           --------------------------
	.section	.nv.global.init,"aw",@progbits
.nv.global.init:
	.type		$str$27,@object
	.size		$str$27,($str$28 - $str$27)
$str$27:
        /*0000*/ 	.byte	0x28, 0x61, 0x64, 0x64, 0x72, 0x65, 0x73, 0x73, 0x20, 0x26, 0x20, 0x6d, 0x61, 0x73, 0x6b, 0x29
        /*0010*/ 	.byte	0x20, 0x3d, 0x3d, 0x20, 0x30, 0x00
	.type		$str$28,@object
	.size		$str$28,($str$26 - $str$28)
$str$28:
        /*0016*/ 	.byte	0x2f, 0x74, 0x6d, 0x70, 0x2f, 0x63, 0x75, 0x74, 0x6c, 0x61, 0x73, 0x73, 0x5f, 0x73, 0x77, 0x65
        /*0026*/ 	.byte	0x65, 0x70, 0x5f, 0x73, 0x72, 0x63, 0x2f, 0x69, 0x6e, 0x63, 0x6c, 0x75, 0x64, 0x65, 0x2f, 0x63
        /*0036*/ 	.byte	0x75, 0x74, 0x65, 0x2f, 0x70, 0x6f, 0x69, 0x6e, 0x74, 0x65, 0x72, 0x5f, 0x66, 0x6c, 0x61, 0x67
        /*0046*/ 	.byte	0x67, 0x65, 0x64, 0x2e, 0x68, 0x70, 0x70, 0x00
	.type		$str$26,@object
	.size		$str$26,($str$25 - $str$26)
$str$26:
        /*004e*/ 	.byte	0x2f, 0x74, 0x6d, 0x70, 0x2f, 0x63, 0x75, 0x74, 0x6c, 0x61, 0x73, 0x73, 0x5f, 0x73, 0x77, 0x65
        /*005e*/ 	.byte	0x65, 0x70, 0x5f, 0x73, 0x72, 0x63, 0x2f, 0x69, 0x6e, 0x63, 0x6c, 0x75, 0x64, 0x65, 0x2f, 0x63
        /*006e*/ 	.byte	0x75, 0x74, 0x65, 0x2f, 0x61, 0x74, 0x6f, 0x6d, 0x2f, 0x63, 0x6f, 0x70, 0x79, 0x5f, 0x74, 0x72
        /*007e*/ 	.byte	0x61, 0x69, 0x74, 0x73, 0x5f, 0x73, 0x6d, 0x31, 0x30, 0x30, 0x2e, 0x68, 0x70, 0x70, 0x00
	.type		$str$25,@object
	.size		$str$25,(__unnamed_1 - $str$25)
$str$25:
        /*008d*/ 	.byte	0x28, 0x28, 0x75, 0x69, 0x6e, 0x74, 0x33, 0x32, 0x5f, 0x74, 0x28, 0x74, 0x68, 0x72, 0x65, 0x61
        /*009d*/ 	.byte	0x64, 0x49, 0x64, 0x78, 0x2e, 0x78, 0x29, 0x20, 0x2f, 0x20, 0x33, 0x32, 0x29, 0x20, 0x25, 0x20
        /*00ad*/ 	.byte	0x34, 0x29, 0x20, 0x3d, 0x3d, 0x20, 0x28, 0x28, 0x28, 0x74, 0x6d, 0x65, 0x6d, 0x5f, 0x61, 0x64
        /*00bd*/ 	.byte	0x64, 0x72, 0x20, 0x3e, 0x3e, 0x20, 0x31, 0x36, 0x29, 0x20, 0x2f, 0x20, 0x33, 0x32, 0x29, 0x20
        /*00cd*/ 	.byte	0x25, 0x20, 0x34, 0x29, 0x00
	.type		__unnamed_1,@object
	.size		__unnamed_1,(__unnamed_2 - __unnamed_1)
__unnamed_1:
        /*00d2*/ 	.byte	0x61, 0x75, 0x74, 0x6f, 0x20, 0x63, 0x75, 0x74, 0x65, 0x3a, 0x3a, 0x61, 0x73, 0x5f, 0x70, 0x6f
        /* <DEDUP_REMOVED lines=24> */
        /*0262*/ 	.byte	0x34, 0x30, 0x39, 0x36, 0x3e, 0x3e, 0x3e, 0x3e, 0x5d, 0x00
	.type		__unnamed_2,@object
	.size		__unnamed_2,(.L_2 - __unnamed_2)
__unnamed_2:
        /* <DEDUP_REMOVED lines=42> */
        /*050c*/ 	.byte	0x3e, 0x3e, 0x5d, 0x00
.L_2:


//--------------------- .nv.shared._ZN7cutlass13device_kernelINS_4gemm6kernel13GemmUniversalIN4cute5tupleIJiiiiEEENS1_10collective13CollectiveMmaINS1_35MainloopSm100TmaUmmaWarpSpecializedILi8ELi2ELi4ENS5_IJNS4_1CILi4EEESB_NSA_ILi1EEEEEEEENS5_IJNSA_ILi256EEENSA_ILi128EEENSA_ILi64EEEEEENS_10bfloat16_tENS5_IJlSC_lEEESJ_SK_NS4_8TiledMMAINS4_8MMA_AtomIJNS4_26SM100_MMA_F16BF16_2x1SM_SSISJ_SJ_fLi256ELi128ELNS4_4UMMA5MajorE0ELSP_0ELNSO_7ScaleInE0ELSQ_0EEEEEENS4_6LayoutINS5_IJSC_SC_SC_EEENS5_IJNSA_ILi0EEESV_SV_EEEEENS5_IJNS4_10UnderscoreESY_SY_EEEEENS4_28SM100_TMA_2SM_LOAD_MULTICASTENS4_14ComposedLayoutINS4_7SwizzleILi3ELi4ELi3EEENS4_18smem_ptr_flag_bitsILi16EEENST_INS5_IJNSA_ILi8EEESH_EEENS5_IJSH_SC_EEEEEEEvNS4_8identityES11_S1B_vS1C_EENS_8epilogue10collective18CollectiveEpilogueINS1E_23Sm100TmaWarpSpecializedILi4ELi2ELi32ELb1ELb0EEEJNS5_IJSG_SG_SH_EEENS5_IJNST_ISG_SC_EENST_INSA_ILi32EEESC_EEEEESJ_SK_SJ_SK_NS1E_6fusion15FusionCallbacksIS1I_NS1O_17LinearCombinationISJ_fSJ_fLNS_15FloatRoundStyleE2EEES1J_S1N_JEEENS4_5SM1004TMEM4LOAD26SM100_TMEM_LOAD_32dp32b32xENS4_13SM90_TMA_LOADENS12_INS13_ILi2ELi4ELi3EEES16_NST_INS5_IJS17_S1L_EEENS5_IJS1L_SC_EEEEEEENS4_39AutoVectorizingCopyWithAssumedAlignmentILi128EEENS4_14SM90_TMA_STOREES23_S25_S25_EEEvvEEEEvNT_6ParamsE --------------------------
	.section	.nv.shared._ZN7cutlass13device_kernelINS_4gemm6kernel13GemmUniversalIN4cute5tupleIJiiiiEEENS1_10collective13CollectiveMmaINS1_35MainloopSm100TmaUmmaWarpSpecializedILi8ELi2ELi4ENS5_IJNS4_1CILi4EEESB_NSA_ILi1EEEEEEEENS5_IJNSA_ILi256EEENSA_ILi128EEENSA_ILi64EEEEEENS_10bfloat16_tENS5_IJlSC_lEEESJ_SK_NS4_8TiledMMAINS4_8MMA_AtomIJNS4_26SM100_MMA_F16BF16_2x1SM_SSISJ_SJ_fLi256ELi128ELNS4_4UMMA5MajorE0ELSP_0ELNSO_7ScaleInE0ELSQ_0EEEEEENS4_6LayoutINS5_IJSC_SC_SC_EEENS5_IJNSA_ILi0EEESV_SV_EEEEENS5_IJNS4_10UnderscoreESY_SY_EEEEENS4_28SM100_TMA_2SM_LOAD_MULTICASTENS4_14ComposedLayoutINS4_7SwizzleILi3ELi4ELi3EEENS4_18smem_ptr_flag_bitsILi16EEENST_INS5_IJNSA_ILi8EEESH_EEENS5_IJSH_SC_EEEEEEEvNS4_8identityES11_S1B_vS1C_EENS_8epilogue10collective18CollectiveEpilogueINS1E_23Sm100TmaWarpSpecializedILi4ELi2ELi32ELb1ELb0EEEJNS5_IJSG_SG_SH_EEENS5_IJNST_ISG_SC_EENST_INSA_ILi32EEESC_EEEEESJ_SK_SJ_SK_NS1E_6fusion15FusionCallbacksIS1I_NS1O_17LinearCombinationISJ_fSJ_fLNS_15FloatRoundStyleE2EEES1J_S1N_JEEENS4_5SM1004TMEM4LOAD26SM100_TMEM_LOAD_32dp32b32xENS4_13SM90_TMA_LOADENS12_INS13_ILi2ELi4ELi3EEES16_NST_INS5_IJS17_S1L_EEENS5_IJS1L_SC_EEEEEEENS4_39AutoVectorizingCopyWithAssumedAlignmentILi128EEENS4_14SM90_TMA_STOREES23_S25_S25_EEEvvEEEEvNT_6ParamsE,"aw",@nobits
	.sectionflags	@""
	.align	16
	.zero		1024


//--------------------- .nv.shared.reserved.0     --------------------------
	.section	.nv.shared.reserved.0,"aw",@nobits
	.weak		__nv_reservedSMEM_offset_0_alias
	.size		__nv_reservedSMEM_offset_0_alias, 0, 64
	.other		__nv_reservedSMEM_offset_0_alias,@"STO_CUDA_RESERVED_SHARED STV_DEFAULT"
__nv_reservedSMEM_offset_0_alias:
	.zero		0
.nv.shared.reserved.0:
	.zero		64
	.weak		__nv_reservedSMEM_tcgen05_partition
	.type		__nv_reservedSMEM_tcgen05_partition,@object
	.size		__nv_reservedSMEM_tcgen05_partition,(.L_0 - __nv_reservedSMEM_tcgen05_partition)
__nv_reservedSMEM_tcgen05_partition:
	.zero		32
.L_0:


//--------------------- .nv.global                --------------------------
	.section	.nv.global,"aw",@nobits
.nv.global:
	.type		_ZN40_INTERNAL_3f4c1d06_4_k_cu_97593315_168484cute1_E,@object
	.size		_ZN40_INTERNAL_3f4c1d06_4_k_cu_97593315_168484cute1_E,(_ZN40_INTERNAL_3f4c1d06_4_k_cu_97593315_168484cuda3std3__45__cpo6cbeginE - _ZN40_INTERNAL_3f4c1d06_4_k_cu_97593315_168484cute1_E)
_ZN40_INTERNAL_3f4c1d06_4_k_cu_97593315_168484cute1_E:
	.zero		1
	.type		_ZN40_INTERNAL_3f4c1d06_4_k_cu_97593315_168484cuda3std3__45__cpo6cbeginE,@object
	.size		_ZN40_INTERNAL_3f4c1d06_4_k_cu_97593315_168484cuda3std3__45__cpo6cbeginE,(_ZN40_INTERNAL_3f4c1d06_4_k_cu_97593315_168484cuda3std3__48in_placeE - _ZN40_INTERNAL_3f4c1d06_4_k_cu_97593315_168484cuda3std3__45__cpo6cbeginE)
_ZN40_INTERNAL_3f4c1d06_4_k_cu_97593315_168484cuda3std3__45__cpo6cbeginE:
	.zero		1
	.type		_ZN40_INTERNAL_3f4c1d06_4_k_cu_97593315_168484cuda3std3__48in_placeE,@object
	.size		_ZN40_INTERNAL_3f4c1d06_4_k_cu_97593315_168484cuda3std3__48in_placeE,(_ZN40_INTERNAL_3f4c1d06_4_k_cu_97593315_168484cuda3std6ranges3__45__cpo9iter_moveE - _ZN40_INTERNAL_3f4c1d06_4_k_cu_97593315_168484cuda3std3__48in_placeE)
_ZN40_INTERNAL_3f4c1d06_4_k_cu_97593315_168484cuda3std3__48in_placeE:
	.zero		1
	.type		_ZN40_INTERNAL_3f4c1d06_4_k_cu_97593315_168484cuda3std6ranges3__45__cpo9iter_moveE,@object
	.size		_ZN40_INTERNAL_3f4c1d06_4_k_cu_97593315_168484cuda3std6ranges3__45__cpo9iter_moveE,(_ZN40_INTERNAL_3f4c1d06_4_k_cu_97593315_168484cuda3std3__45__cpo5beginE - _ZN40_INTERNAL_3f4c1d06_4_k_cu_97593315_168484cuda3std6ranges3__45__cpo9iter_moveE)
_ZN40_INTERNAL_3f4c1d06_4_k_cu_97593315_168484cuda3std6ranges3__45__cpo9iter_moveE:
	.zero		1
	.type		_ZN40_INTERNAL_3f4c1d06_4_k_cu_97593315_168484cuda3std3__45__cpo5beginE,@object
	.size		_ZN40_INTERNAL_3f4c1d06_4_k_cu_97593315_168484cuda3std3__45__cpo5beginE,(_ZN40_INTERNAL_3f4c1d06_4_k_cu_97593315_168484cuda3std3__442_GLOBAL__N__3f4c1d06_4_k_cu_97593315_168486ignoreE - _ZN40_INTERNAL_3f4c1d06_4_k_cu_97593315_168484cuda3std3__45__cpo5beginE)
_ZN40_INTERNAL_3f4c1d06_4_k_cu_97593315_168484cuda3std3__45__cpo5beginE:
	.zero		1
	.type		_ZN40_INTERNAL_3f4c1d06_4_k_cu_97593315_168484cuda3std3__442_GLOBAL__N__3f4c1d06_4_k_cu_97593315_168486ignoreE,@object
	.size		_ZN40_INTERNAL_3f4c1d06_4_k_cu_97593315_168484cuda3std3__442_GLOBAL__N__3f4c1d06_4_k_cu_97593315_168486ignoreE,(_ZN40_INTERNAL_3f4c1d06_4_k_cu_97593315_168484cute7productE - _ZN40_INTERNAL_3f4c1d06_4_k_cu_97593315_168484cuda3std3__442_GLOBAL__N__3f4c1d06_4_k_cu_97593315_168486ignoreE)
_ZN40_INTERNAL_3f4c1d06_4_k_cu_97593315_168484cuda3std3__442_GLOBAL__N__3f4c1d06_4_k_cu_97593315_168486ignoreE:
	.zero		1
	.type		_ZN40_INTERNAL_3f4c1d06_4_k_cu_97593315_168484cute7productE,@object
	.size		_ZN40_INTERNAL_3f4c1d06_4_k_cu_97593315_168484cute7productE,(_ZN40_INTERNAL_3f4c1d06_4_k_cu_97593315_168484cuda3std3__45__cpo3endE - _ZN40_INTERNAL_3f4c1d06_4_k_cu_97593315_168484cute7productE)
_ZN40_INTERNAL_3f4c1d06_4_k_cu_97593315_168484cute7productE:
	.zero		1
	.type		_ZN40_INTERNAL_3f4c1d06_4_k_cu_97593315_168484cuda3std3__45__cpo3endE,@object
	.size		_ZN40_INTERNAL_3f4c1d06_4_k_cu_97593315_168484cuda3std3__45__cpo3endE,(_ZN40_INTERNAL_3f4c1d06_4_k_cu_97593315_168484cuda3std3__419piecewise_constructE - _ZN40_INTERNAL_3f4c1d06_4_k_cu_97593315_168484cuda3std3__45__cpo3endE)
_ZN40_INTERNAL_3f4c1d06_4_k_cu_97593315_168484cuda3std3__45__cpo3endE:
	.zero		1
	.type		_ZN40_INTERNAL_3f4c1d06_4_k_cu_97593315_168484cuda3std3__419piecewise_constructE,@object
	.size		_ZN40_INTERNAL_3f4c1d06_4_k_cu_97593315_168484cuda3std3__419piecewise_constructE,(_ZN40_INTERNAL_3f4c1d06_4_k_cu_97593315_168484cuda3std3__45__cpo4cendE - _ZN40_INTERNAL_3f4c1d06_4_k_cu_97593315_168484cuda3std3__419piecewise_constructE)
_ZN40_INTERNAL_3f4c1d06_4_k_cu_97593315_168484cuda3std3__419piecewise_constructE:
	.zero		1
	.type		_ZN40_INTERNAL_3f4c1d06_4_k_cu_97593315_168484cuda3std3__45__cpo4cendE,@object
	.size		_ZN40_INTERNAL_3f4c1d06_4_k_cu_97593315_168484cuda3std3__45__cpo4cendE,(_ZN40_INTERNAL_3f4c1d06_4_k_cu_97593315_168484cuda3std6ranges3__45__cpo4swapE - _ZN40_INTERNAL_3f4c1d06_4_k_cu_97593315_168484cuda3std3__45__cpo4cendE)
_ZN40_INTERNAL_3f4c1d06_4_k_cu_97593315_168484cuda3std3__45__cpo4cendE:
	.zero		1
	.type		_ZN40_INTERNAL_3f4c1d06_4_k_cu_97593315_168484cuda3std6ranges3__45__cpo4swapE,@object
	.size		_ZN40_INTERNAL_3f4c1d06_4_k_cu_97593315_168484cuda3std6ranges3__45__cpo4swapE,(.L_10 - _ZN40_INTERNAL_3f4c1d06_4_k_cu_97593315_168484cuda3std6ranges3__45__cpo4swapE)
_ZN40_INTERNAL_3f4c1d06_4_k_cu_97593315_168484cuda3std6ranges3__45__cpo4swapE:
	.zero		1
.L_10:


//--------------------- .nv.constant0._ZN7cutlass13device_kernelINS_4gemm6kernel13GemmUniversalIN4cute5tupleIJiiiiEEENS1_10collective13CollectiveMmaINS1_35MainloopSm100TmaUmmaWarpSpecializedILi8ELi2ELi4ENS5_IJNS4_1CILi4EEESB_NSA_ILi1EEEEEEEENS5_IJNSA_ILi256EEENSA_ILi128EEENSA_ILi64EEEEEENS_10bfloat16_tENS5_IJlSC_lEEESJ_SK_NS4_8TiledMMAINS4_8MMA_AtomIJNS4_26SM100_MMA_F16BF16_2x1SM_SSISJ_SJ_fLi256ELi128ELNS4_4UMMA5MajorE0ELSP_0ELNSO_7ScaleInE0ELSQ_0EEEEEENS4_6LayoutINS5_IJSC_SC_SC_EEENS5_IJNSA_ILi0EEESV_SV_EEEEENS5_IJNS4_10UnderscoreESY_SY_EEEEENS4_28SM100_TMA_2SM_LOAD_MULTICASTENS4_14ComposedLayoutINS4_7SwizzleILi3ELi4ELi3EEENS4_18smem_ptr_flag_bitsILi16EEENST_INS5_IJNSA_ILi8EEESH_EEENS5_IJSH_SC_EEEEEEEvNS4_8identityES11_S1B_vS1C_EENS_8epilogue10collective18CollectiveEpilogueINS1E_23Sm100TmaWarpSpecializedILi4ELi2ELi32ELb1ELb0EEEJNS5_IJSG_SG_SH_EEENS5_IJNST_ISG_SC_EENST_INSA_ILi32EEESC_EEEEESJ_SK_SJ_SK_NS1E_6fusion15FusionCallbacksIS1I_NS1O_17LinearCombinationISJ_fSJ_fLNS_15FloatRoundStyleE2EEES1J_S1N_JEEENS4_5SM1004TMEM4LOAD26SM100_TMEM_LOAD_32dp32b32xENS4_13SM90_TMA_LOADENS12_INS13_ILi2ELi4ELi3EEES16_NST_INS5_IJS17_S1L_EEENS5_IJS1L_SC_EEEEEEENS4_39AutoVectorizingCopyWithAssumedAlignmentILi128EEENS4_14SM90_TMA_STOREES23_S25_S25_EEEvvEEEEvNT_6ParamsE --------------------------
	.section	.nv.constant0._ZN7cutlass13device_kernelINS_4gemm6kernel13GemmUniversalIN4cute5tupleIJiiiiEEENS1_10collective13CollectiveMmaINS1_35MainloopSm100TmaUmmaWarpSpecializedILi8ELi2ELi4ENS5_IJNS4_1CILi4EEESB_NSA_ILi1EEEEEEEENS5_IJNSA_ILi256EEENSA_ILi128EEENSA_ILi64EEEEEENS_10bfloat16_tENS5_IJlSC_lEEESJ_SK_NS4_8TiledMMAINS4_8MMA_AtomIJNS4_26SM100_MMA_F16BF16_2x1SM_SSISJ_SJ_fLi256ELi128ELNS4_4UMMA5MajorE0ELSP_0ELNSO_7ScaleInE0ELSQ_0EEEEEENS4_6LayoutINS5_IJSC_SC_SC_EEENS5_IJNSA_ILi0EEESV_SV_EEEEENS5_IJNS4_10UnderscoreESY_SY_EEEEENS4_28SM100_TMA_2SM_LOAD_MULTICASTENS4_14ComposedLayoutINS4_7SwizzleILi3ELi4ELi3EEENS4_18smem_ptr_flag_bitsILi16EEENST_INS5_IJNSA_ILi8EEESH_EEENS5_IJSH_SC_EEEEEEEvNS4_8identityES11_S1B_vS1C_EENS_8epilogue10collective18CollectiveEpilogueINS1E_23Sm100TmaWarpSpecializedILi4ELi2ELi32ELb1ELb0EEEJNS5_IJSG_SG_SH_EEENS5_IJNST_ISG_SC_EENST_INSA_ILi32EEESC_EEEEESJ_SK_SJ_SK_NS1E_6fusion15FusionCallbacksIS1I_NS1O_17LinearCombinationISJ_fSJ_fLNS_15FloatRoundStyleE2EEES1J_S1N_JEEENS4_5SM1004TMEM4LOAD26SM100_TMEM_LOAD_32dp32b32xENS4_13SM90_TMA_LOADENS12_INS13_ILi2ELi4ELi3EEES16_NST_INS5_IJS17_S1L_EEENS5_IJS1L_SC_EEEEEEENS4_39AutoVectorizingCopyWithAssumedAlignmentILi128EEENS4_14SM90_TMA_STOREES23_S25_S25_EEEvvEEEEvNT_6ParamsE,"a",@progbits
	.sectionflags	@""
	.align	4
.nv.constant0._ZN7cutlass13device_kernelINS_4gemm6kernel13GemmUniversalIN4cute5tupleIJiiiiEEENS1_10collective13CollectiveMmaINS1_35MainloopSm100TmaUmmaWarpSpecializedILi8ELi2ELi4ENS5_IJNS4_1CILi4EEESB_NSA_ILi1EEEEEEEENS5_IJNSA_ILi256EEENSA_ILi128EEENSA_ILi64EEEEEENS_10bfloat16_tENS5_IJlSC_lEEESJ_SK_NS4_8TiledMMAINS4_8MMA_AtomIJNS4_26SM100_MMA_F16BF16_2x1SM_SSISJ_SJ_fLi256ELi128ELNS4_4UMMA5MajorE0ELSP_0ELNSO_7ScaleInE0ELSQ_0EEEEEENS4_6LayoutINS5_IJSC_SC_SC_EEENS5_IJNSA_ILi0EEESV_SV_EEEEENS5_IJNS4_10UnderscoreESY_SY_EEEEENS4_28SM100_TMA_2SM_LOAD_MULTICASTENS4_14ComposedLayoutINS4_7SwizzleILi3ELi4ELi3EEENS4_18smem_ptr_flag_bitsILi16EEENST_INS5_IJNSA_ILi8EEESH_EEENS5_IJSH_SC_EEEEEEEvNS4_8identityES11_S1B_vS1C_EENS_8epilogue10collective18CollectiveEpilogueINS1E_23Sm100TmaWarpSpecializedILi4ELi2ELi32ELb1ELb0EEEJNS5_IJSG_SG_SH_EEENS5_IJNST_ISG_SC_EENST_INSA_ILi32EEESC_EEEEESJ_SK_SJ_SK_NS1E_6fusion15FusionCallbacksIS1I_NS1O_17LinearCombinationISJ_fSJ_fLNS_15FloatRoundStyleE2EEES1J_S1N_JEEENS4_5SM1004TMEM4LOAD26SM100_TMEM_LOAD_32dp32b32xENS4_13SM90_TMA_LOADENS12_INS13_ILi2ELi4ELi3EEES16_NST_INS5_IJS17_S1L_EEENS5_IJS1L_SC_EEEEEEENS4_39AutoVectorizingCopyWithAssumedAlignmentILi128EEENS4_14SM90_TMA_STOREES23_S25_S25_EEEvvEEEEvNT_6ParamsE:
	.zero		2944


//--------------------- SYMBOLS --------------------------

	.type		.nv.reservedSmem.offset0,@object
	.size		.nv.reservedSmem.offset0,0x4
	.type		.nv.reservedSmem.cap,@object
	.size		.nv.reservedSmem.cap,0x4
	.type		__assertfail,@function
